//
// Generated by NVIDIA NVVM Compiler
//
// Compiler Build ID: CL-36424714
// Cuda compilation tools, release 13.0, V13.0.88
// Based on NVVM 20.0.0
//

.version 9.0
.target sm_100
.address_size 64

	// .globl	_Z9matrixMulPKfS0_Pfiiiff
// _ZZ9matrixMulPKfS0_PfiiiffE4subA has been demoted
// _ZZ9matrixMulPKfS0_PfiiiffE4subB has been demoted

.visible .entry _Z9matrixMulPKfS0_Pfiiiff(
	.param .u64 .ptr .align 1 _Z9matrixMulPKfS0_Pfiiiff_param_0,
	.param .u64 .ptr .align 1 _Z9matrixMulPKfS0_Pfiiiff_param_1,
	.param .u64 .ptr .align 1 _Z9matrixMulPKfS0_Pfiiiff_param_2,
	.param .u32 _Z9matrixMulPKfS0_Pfiiiff_param_3,
	.param .u32 _Z9matrixMulPKfS0_Pfiiiff_param_4,
	.param .u32 _Z9matrixMulPKfS0_Pfiiiff_param_5,
	.param .f32 _Z9matrixMulPKfS0_Pfiiiff_param_6,
	.param .f32 _Z9matrixMulPKfS0_Pfiiiff_param_7
)
{
	.reg .pred 	%p<4>;
	.reg .b32 	%r<69>;
	.reg .b32 	%f<911>;
	.reg .b64 	%rd<65>;
	// demoted variable
	.shared .align 4 .b8 _ZZ9matrixMulPKfS0_PfiiiffE4subA[4096];
	// demoted variable
	.shared .align 4 .b8 _ZZ9matrixMulPKfS0_PfiiiffE4subB[4096];
	ld.param.u32 	%r9, [_Z9matrixMulPKfS0_Pfiiiff_param_5];
	setp.lt.s32 	%p1, %r9, 1;
	mov.f32 	%f847, 0f00000000;
	mov.f32 	%f848, %f847;
	mov.f32 	%f849, %f847;
	mov.f32 	%f850, %f847;
	mov.f32 	%f851, %f847;
	mov.f32 	%f852, %f847;
	mov.f32 	%f853, %f847;
	mov.f32 	%f854, %f847;
	mov.f32 	%f855, %f847;
	mov.f32 	%f856, %f847;
	mov.f32 	%f857, %f847;
	mov.f32 	%f858, %f847;
	mov.f32 	%f859, %f847;
	mov.f32 	%f860, %f847;
	mov.f32 	%f861, %f847;
	mov.f32 	%f862, %f847;
	mov.f32 	%f863, %f847;
	mov.f32 	%f864, %f847;
	mov.f32 	%f865, %f847;
	mov.f32 	%f866, %f847;
	mov.f32 	%f867, %f847;
	mov.f32 	%f868, %f847;
	mov.f32 	%f869, %f847;
	mov.f32 	%f870, %f847;
	mov.f32 	%f871, %f847;
	mov.f32 	%f872, %f847;
	mov.f32 	%f873, %f847;
	mov.f32 	%f874, %f847;
	mov.f32 	%f875, %f847;
	mov.f32 	%f876, %f847;
	mov.f32 	%f877, %f847;
	mov.f32 	%f878, %f847;
	mov.f32 	%f879, %f847;
	mov.f32 	%f880, %f847;
	mov.f32 	%f881, %f847;
	mov.f32 	%f882, %f847;
	mov.f32 	%f883, %f847;
	mov.f32 	%f884, %f847;
	mov.f32 	%f885, %f847;
	mov.f32 	%f886, %f847;
	mov.f32 	%f887, %f847;
	mov.f32 	%f888, %f847;
	mov.f32 	%f889, %f847;
	mov.f32 	%f890, %f847;
	mov.f32 	%f891, %f847;
	mov.f32 	%f892, %f847;
	mov.f32 	%f893, %f847;
	mov.f32 	%f894, %f847;
	mov.f32 	%f895, %f847;
	mov.f32 	%f896, %f847;
	mov.f32 	%f897, %f847;
	mov.f32 	%f898, %f847;
	mov.f32 	%f899, %f847;
	mov.f32 	%f900, %f847;
	mov.f32 	%f901, %f847;
	mov.f32 	%f902, %f847;
	mov.f32 	%f903, %f847;
	mov.f32 	%f904, %f847;
	mov.f32 	%f905, %f847;
	mov.f32 	%f906, %f847;
	mov.f32 	%f907, %f847;
	mov.f32 	%f908, %f847;
	mov.f32 	%f909, %f847;
	mov.f32 	%f910, %f847;
	@%p1 bra 	$L__BB0_5;
	mov.b32 	%r66, 0;
	mov.f32 	%f847, 0f00000000;
	mov.u32 	%r12, %tid.y;
	shl.b32 	%r13, %r12, 5;
	mov.u32 	%r14, _ZZ9matrixMulPKfS0_PfiiiffE4subB;
	add.s32 	%r15, %r13, %r14;
	add.s32 	%r2, %r15, 1024;
	mov.u32 	%r16, %ctaid.x;
$L__BB0_2:
	ld.param.u32 	%r64, [_Z9matrixMulPKfS0_Pfiiiff_param_4];
	ld.param.u64 	%rd63, [_Z9matrixMulPKfS0_Pfiiiff_param_1];
	ld.param.u64 	%rd62, [_Z9matrixMulPKfS0_Pfiiiff_param_0];
	cvt.u64.u32 	%rd4, %r66;
	mov.u32 	%r17, %ntid.x;
	mul.lo.s32 	%r18, %r16, %r17;
	mul.wide.u32 	%rd5, %r18, %r9;
	shl.b64 	%rd6, %rd5, 3;
	add.s64 	%rd7, %rd6, %rd4;
	mul.lo.s32 	%r19, %r66, %r64;
	cvt.s64.s32 	%rd8, %r19;
	mov.u32 	%r20, %ntid.y;
	mov.u32 	%r21, %ctaid.y;
	mul.lo.s32 	%r22, %r20, %r21;
	shl.b32 	%r23, %r22, 3;
	cvt.u64.u32 	%rd9, %r23;
	add.s64 	%rd10, %rd8, %rd9;
	mov.u32 	%r24, %tid.x;
	mad.lo.s32 	%r25, %r24, %r17, %r12;
	shr.u32 	%r26, %r25, 7;
	and.b32  	%r27, %r25, 127;
	mul.lo.s32 	%r28, %r9, %r27;
	add.s32 	%r29, %r26, %r28;
	cvt.u64.u32 	%rd11, %r29;
	add.s64 	%rd12, %rd7, %rd11;
	cvta.to.global.u64 	%rd13, %rd62;
	shl.b64 	%rd14, %rd12, 2;
	add.s64 	%rd15, %rd13, %rd14;
	ld.global.f32 	%f261, [%rd15];
	shl.b32 	%r30, %r25, 2;
	mov.u32 	%r31, _ZZ9matrixMulPKfS0_PfiiiffE4subA;
	add.s32 	%r32, %r31, %r30;
	st.shared.f32 	[%r32], %f261;
	mad.lo.s32 	%r33, %r26, %r64, %r27;
	cvt.s64.s32 	%rd16, %r33;
	add.s64 	%rd17, %rd10, %rd16;
	cvta.to.global.u64 	%rd18, %rd63;
	shl.b64 	%rd19, %rd17, 2;
	add.s64 	%rd20, %rd18, %rd19;
	ld.global.f32 	%f262, [%rd20];
	add.s32 	%r34, %r14, %r30;
	st.shared.f32 	[%r34], %f262;
	add.s32 	%r35, %r25, 256;
	shr.u32 	%r36, %r35, 7;
	add.s32 	%r37, %r36, %r28;
	cvt.u64.u32 	%rd21, %r37;
	add.s64 	%rd22, %rd7, %rd21;
	shl.b64 	%rd23, %rd22, 2;
	add.s64 	%rd24, %rd13, %rd23;
	ld.global.f32 	%f263, [%rd24];
	st.shared.f32 	[%r32+1024], %f263;
	mad.lo.s32 	%r38, %r36, %r64, %r27;
	cvt.s64.s32 	%rd25, %r38;
	add.s64 	%rd26, %rd10, %rd25;
	shl.b64 	%rd27, %rd26, 2;
	add.s64 	%rd28, %rd18, %rd27;
	ld.global.f32 	%f264, [%rd28];
	st.shared.f32 	[%r34+1024], %f264;
	add.s32 	%r39, %r25, 512;
	shr.u32 	%r40, %r39, 7;
	add.s32 	%r41, %r40, %r28;
	cvt.u64.u32 	%rd29, %r41;
	add.s64 	%rd30, %rd7, %rd29;
	shl.b64 	%rd31, %rd30, 2;
	add.s64 	%rd32, %rd13, %rd31;
	ld.global.f32 	%f265, [%rd32];
	st.shared.f32 	[%r32+2048], %f265;
	mad.lo.s32 	%r42, %r40, %r64, %r27;
	cvt.s64.s32 	%rd33, %r42;
	add.s64 	%rd34, %rd10, %rd33;
	shl.b64 	%rd35, %rd34, 2;
	add.s64 	%rd36, %rd18, %rd35;
	ld.global.f32 	%f266, [%rd36];
	st.shared.f32 	[%r34+2048], %f266;
	add.s32 	%r43, %r25, 768;
	shr.u32 	%r44, %r43, 7;
	add.s32 	%r45, %r44, %r28;
	cvt.u64.u32 	%rd37, %r45;
	add.s64 	%rd38, %rd7, %rd37;
	shl.b64 	%rd39, %rd38, 2;
	add.s64 	%rd40, %rd13, %rd39;
	ld.global.f32 	%f267, [%rd40];
	st.shared.f32 	[%r32+3072], %f267;
	mad.lo.s32 	%r46, %r44, %r64, %r27;
	cvt.s64.s32 	%rd41, %r46;
	add.s64 	%rd42, %rd10, %rd41;
	shl.b64 	%rd43, %rd42, 2;
	add.s64 	%rd44, %rd18, %rd43;
	ld.global.f32 	%f268, [%rd44];
	st.shared.f32 	[%r34+3072], %f268;
	bar.sync 	0;
	mov.b32 	%r68, 1024;
	mov.u32 	%r67, %r2;
$L__BB0_3:
	.pragma "nounroll";
	ld.shared.f32 	%f269, [%r67+-1024];
	ld.shared.f32 	%f270, [%r67+-1020];
	ld.shared.f32 	%f271, [%r67+-1016];
	ld.shared.f32 	%f272, [%r67+-1012];
	ld.shared.f32 	%f273, [%r67+-1008];
	ld.shared.f32 	%f274, [%r67+-1004];
	ld.shared.f32 	%f275, [%r67+-1000];
	ld.shared.f32 	%f276, [%r67+-996];
	mov.u32 	%r47, %tid.x;
	shl.b32 	%r48, %r47, 5;
	mov.u32 	%r49, _ZZ9matrixMulPKfS0_PfiiiffE4subA;
	add.s32 	%r50, %r49, %r48;
	add.s32 	%r51, %r50, %r68;
	ld.shared.f32 	%f277, [%r51+-1024];
	fma.rn.f32 	%f278, %f277, %f269, %f902;
	fma.rn.f32 	%f279, %f277, %f270, %f901;
	fma.rn.f32 	%f280, %f277, %f271, %f900;
	fma.rn.f32 	%f281, %f277, %f272, %f899;
	fma.rn.f32 	%f282, %f277, %f273, %f898;
	fma.rn.f32 	%f283, %f277, %f274, %f897;
	fma.rn.f32 	%f284, %f277, %f275, %f896;
	fma.rn.f32 	%f285, %f277, %f276, %f895;
	ld.shared.f32 	%f286, [%r51+-1020];
	fma.rn.f32 	%f287, %f286, %f269, %f894;
	fma.rn.f32 	%f288, %f286, %f270, %f893;
	fma.rn.f32 	%f289, %f286, %f271, %f892;
	fma.rn.f32 	%f290, %f286, %f272, %f891;
	fma.rn.f32 	%f291, %f286, %f273, %f890;
	fma.rn.f32 	%f292, %f286, %f274, %f889;
	fma.rn.f32 	%f293, %f286, %f275, %f888;
	fma.rn.f32 	%f294, %f286, %f276, %f887;
	ld.shared.f32 	%f295, [%r51+-1016];
	fma.rn.f32 	%f296, %f295, %f269, %f886;
	fma.rn.f32 	%f297, %f295, %f270, %f885;
	fma.rn.f32 	%f298, %f295, %f271, %f884;
	fma.rn.f32 	%f299, %f295, %f272, %f883;
	fma.rn.f32 	%f300, %f295, %f273, %f882;
	fma.rn.f32 	%f301, %f295, %f274, %f881;
	fma.rn.f32 	%f302, %f295, %f275, %f880;
	fma.rn.f32 	%f303, %f295, %f276, %f879;
	ld.shared.f32 	%f304, [%r51+-1012];
	fma.rn.f32 	%f305, %f304, %f269, %f878;
	fma.rn.f32 	%f306, %f304, %f270, %f877;
	fma.rn.f32 	%f307, %f304, %f271, %f876;
	fma.rn.f32 	%f308, %f304, %f272, %f875;
	fma.rn.f32 	%f309, %f304, %f273, %f874;
	fma.rn.f32 	%f310, %f304, %f274, %f873;
	fma.rn.f32 	%f311, %f304, %f275, %f872;
	fma.rn.f32 	%f312, %f304, %f276, %f871;
	ld.shared.f32 	%f313, [%r51+-1008];
	fma.rn.f32 	%f314, %f313, %f269, %f870;
	fma.rn.f32 	%f315, %f313, %f270, %f869;
	fma.rn.f32 	%f316, %f313, %f271, %f868;
	fma.rn.f32 	%f317, %f313, %f272, %f867;
	fma.rn.f32 	%f318, %f313, %f273, %f866;
	fma.rn.f32 	%f319, %f313, %f274, %f865;
	fma.rn.f32 	%f320, %f313, %f275, %f864;
	fma.rn.f32 	%f321, %f313, %f276, %f863;
	ld.shared.f32 	%f322, [%r51+-1004];
	fma.rn.f32 	%f323, %f322, %f269, %f862;
	fma.rn.f32 	%f324, %f322, %f270, %f861;
	fma.rn.f32 	%f325, %f322, %f271, %f860;
	fma.rn.f32 	%f326, %f322, %f272, %f859;
	fma.rn.f32 	%f327, %f322, %f273, %f858;
	fma.rn.f32 	%f328, %f322, %f274, %f857;
	fma.rn.f32 	%f329, %f322, %f275, %f856;
	fma.rn.f32 	%f330, %f322, %f276, %f855;
	ld.shared.f32 	%f331, [%r51+-1000];
	fma.rn.f32 	%f332, %f331, %f269, %f854;
	fma.rn.f32 	%f333, %f331, %f270, %f853;
	fma.rn.f32 	%f334, %f331, %f271, %f852;
	fma.rn.f32 	%f335, %f331, %f272, %f851;
	fma.rn.f32 	%f336, %f331, %f273, %f850;
	fma.rn.f32 	%f337, %f331, %f274, %f849;
	fma.rn.f32 	%f338, %f331, %f275, %f848;
	fma.rn.f32 	%f339, %f331, %f276, %f847;
	ld.shared.f32 	%f340, [%r51+-996];
	fma.rn.f32 	%f341, %f340, %f269, %f903;
	fma.rn.f32 	%f342, %f340, %f270, %f904;
	fma.rn.f32 	%f343, %f340, %f271, %f905;
	fma.rn.f32 	%f344, %f340, %f272, %f906;
	fma.rn.f32 	%f345, %f340, %f273, %f907;
	fma.rn.f32 	%f346, %f340, %f274, %f908;
	fma.rn.f32 	%f347, %f340, %f275, %f909;
	fma.rn.f32 	%f348, %f340, %f276, %f910;
	ld.shared.f32 	%f349, [%r67+-512];
	ld.shared.f32 	%f350, [%r67+-508];
	ld.shared.f32 	%f351, [%r67+-504];
	ld.shared.f32 	%f352, [%r67+-500];
	ld.shared.f32 	%f353, [%r67+-496];
	ld.shared.f32 	%f354, [%r67+-492];
	ld.shared.f32 	%f355, [%r67+-488];
	ld.shared.f32 	%f356, [%r67+-484];
	ld.shared.f32 	%f357, [%r51+-512];
	fma.rn.f32 	%f358, %f357, %f349, %f278;
	fma.rn.f32 	%f359, %f357, %f350, %f279;
	fma.rn.f32 	%f360, %f357, %f351, %f280;
	fma.rn.f32 	%f361, %f357, %f352, %f281;
	fma.rn.f32 	%f362, %f357, %f353, %f282;
	fma.rn.f32 	%f363, %f357, %f354, %f283;
	fma.rn.f32 	%f364, %f357, %f355, %f284;
	fma.rn.f32 	%f365, %f357, %f356, %f285;
	ld.shared.f32 	%f366, [%r51+-508];
	fma.rn.f32 	%f367, %f366, %f349, %f287;
	fma.rn.f32 	%f368, %f366, %f350, %f288;
	fma.rn.f32 	%f369, %f366, %f351, %f289;
	fma.rn.f32 	%f370, %f366, %f352, %f290;
	fma.rn.f32 	%f371, %f366, %f353, %f291;
	fma.rn.f32 	%f372, %f366, %f354, %f292;
	fma.rn.f32 	%f373, %f366, %f355, %f293;
	fma.rn.f32 	%f374, %f366, %f356, %f294;
	ld.shared.f32 	%f375, [%r51+-504];
	fma.rn.f32 	%f376, %f375, %f349, %f296;
	fma.rn.f32 	%f377, %f375, %f350, %f297;
	fma.rn.f32 	%f378, %f375, %f351, %f298;
	fma.rn.f32 	%f379, %f375, %f352, %f299;
	fma.rn.f32 	%f380, %f375, %f353, %f300;
	fma.rn.f32 	%f381, %f375, %f354, %f301;
	fma.rn.f32 	%f382, %f375, %f355, %f302;
	fma.rn.f32 	%f383, %f375, %f356, %f303;
	ld.shared.f32 	%f384, [%r51+-500];
	fma.rn.f32 	%f385, %f384, %f349, %f305;
	fma.rn.f32 	%f386, %f384, %f350, %f306;
	fma.rn.f32 	%f387, %f384, %f351, %f307;
	fma.rn.f32 	%f388, %f384, %f352, %f308;
	fma.rn.f32 	%f389, %f384, %f353, %f309;
	fma.rn.f32 	%f390, %f384, %f354, %f310;
	fma.rn.f32 	%f391, %f384, %f355, %f311;
	fma.rn.f32 	%f392, %f384, %f356, %f312;
	ld.shared.f32 	%f393, [%r51+-496];
	fma.rn.f32 	%f394, %f393, %f349, %f314;
	fma.rn.f32 	%f395, %f393, %f350, %f315;
	fma.rn.f32 	%f396, %f393, %f351, %f316;
	fma.rn.f32 	%f397, %f393, %f352, %f317;
	fma.rn.f32 	%f398, %f393, %f353, %f318;
	fma.rn.f32 	%f399, %f393, %f354, %f319;
	fma.rn.f32 	%f400, %f393, %f355, %f320;
	fma.rn.f32 	%f401, %f393, %f356, %f321;
	ld.shared.f32 	%f402, [%r51+-492];
	fma.rn.f32 	%f403, %f402, %f349, %f323;
	fma.rn.f32 	%f404, %f402, %f350, %f324;
	fma.rn.f32 	%f405, %f402, %f351, %f325;
	fma.rn.f32 	%f406, %f402, %f352, %f326;
	fma.rn.f32 	%f407, %f402, %f353, %f327;
	fma.rn.f32 	%f408, %f402, %f354, %f328;
	fma.rn.f32 	%f409, %f402, %f355, %f329;
	fma.rn.f32 	%f410, %f402, %f356, %f330;
	ld.shared.f32 	%f411, [%r51+-488];
	fma.rn.f32 	%f412, %f411, %f349, %f332;
	fma.rn.f32 	%f413, %f411, %f350, %f333;
	fma.rn.f32 	%f414, %f411, %f351, %f334;
	fma.rn.f32 	%f415, %f411, %f352, %f335;
	fma.rn.f32 	%f416, %f411, %f353, %f336;
	fma.rn.f32 	%f417, %f411, %f354, %f337;
	fma.rn.f32 	%f418, %f411, %f355, %f338;
	fma.rn.f32 	%f419, %f411, %f356, %f339;
	ld.shared.f32 	%f420, [%r51+-484];
	fma.rn.f32 	%f421, %f420, %f349, %f341;
	fma.rn.f32 	%f422, %f420, %f350, %f342;
	fma.rn.f32 	%f423, %f420, %f351, %f343;
	fma.rn.f32 	%f424, %f420, %f352, %f344;
	fma.rn.f32 	%f425, %f420, %f353, %f345;
	fma.rn.f32 	%f426, %f420, %f354, %f346;
	fma.rn.f32 	%f427, %f420, %f355, %f347;
	fma.rn.f32 	%f428, %f420, %f356, %f348;
	ld.shared.f32 	%f429, [%r67];
	ld.shared.f32 	%f430, [%r67+4];
	ld.shared.f32 	%f431, [%r67+8];
	ld.shared.f32 	%f432, [%r67+12];
	ld.shared.f32 	%f433, [%r67+16];
	ld.shared.f32 	%f434, [%r67+20];
	ld.shared.f32 	%f435, [%r67+24];
	ld.shared.f32 	%f436, [%r67+28];
	ld.shared.f32 	%f437, [%r51];
	fma.rn.f32 	%f438, %f437, %f429, %f358;
	fma.rn.f32 	%f439, %f437, %f430, %f359;
	fma.rn.f32 	%f440, %f437, %f431, %f360;
	fma.rn.f32 	%f441, %f437, %f432, %f361;
	fma.rn.f32 	%f442, %f437, %f433, %f362;
	fma.rn.f32 	%f443, %f437, %f434, %f363;
	fma.rn.f32 	%f444, %f437, %f435, %f364;
	fma.rn.f32 	%f445, %f437, %f436, %f365;
	ld.shared.f32 	%f446, [%r51+4];
	fma.rn.f32 	%f447, %f446, %f429, %f367;
	fma.rn.f32 	%f448, %f446, %f430, %f368;
	fma.rn.f32 	%f449, %f446, %f431, %f369;
	fma.rn.f32 	%f450, %f446, %f432, %f370;
	fma.rn.f32 	%f451, %f446, %f433, %f371;
	fma.rn.f32 	%f452, %f446, %f434, %f372;
	fma.rn.f32 	%f453, %f446, %f435, %f373;
	fma.rn.f32 	%f454, %f446, %f436, %f374;
	ld.shared.f32 	%f455, [%r51+8];
	fma.rn.f32 	%f456, %f455, %f429, %f376;
	fma.rn.f32 	%f457, %f455, %f430, %f377;
	fma.rn.f32 	%f458, %f455, %f431, %f378;
	fma.rn.f32 	%f459, %f455, %f432, %f379;
	fma.rn.f32 	%f460, %f455, %f433, %f380;
	fma.rn.f32 	%f461, %f455, %f434, %f381;
	fma.rn.f32 	%f462, %f455, %f435, %f382;
	fma.rn.f32 	%f463, %f455, %f436, %f383;
	ld.shared.f32 	%f464, [%r51+12];
	fma.rn.f32 	%f465, %f464, %f429, %f385;
	fma.rn.f32 	%f466, %f464, %f430, %f386;
	fma.rn.f32 	%f467, %f464, %f431, %f387;
	fma.rn.f32 	%f468, %f464, %f432, %f388;
	fma.rn.f32 	%f469, %f464, %f433, %f389;
	fma.rn.f32 	%f470, %f464, %f434, %f390;
	fma.rn.f32 	%f471, %f464, %f435, %f391;
	fma.rn.f32 	%f472, %f464, %f436, %f392;
	ld.shared.f32 	%f473, [%r51+16];
	fma.rn.f32 	%f474, %f473, %f429, %f394;
	fma.rn.f32 	%f475, %f473, %f430, %f395;
	fma.rn.f32 	%f476, %f473, %f431, %f396;
	fma.rn.f32 	%f477, %f473, %f432, %f397;
	fma.rn.f32 	%f478, %f473, %f433, %f398;
	fma.rn.f32 	%f479, %f473, %f434, %f399;
	fma.rn.f32 	%f480, %f473, %f435, %f400;
	fma.rn.f32 	%f481, %f473, %f436, %f401;
	ld.shared.f32 	%f482, [%r51+20];
	fma.rn.f32 	%f483, %f482, %f429, %f403;
	fma.rn.f32 	%f484, %f482, %f430, %f404;
	fma.rn.f32 	%f485, %f482, %f431, %f405;
	fma.rn.f32 	%f486, %f482, %f432, %f406;
	fma.rn.f32 	%f487, %f482, %f433, %f407;
	fma.rn.f32 	%f488, %f482, %f434, %f408;
	fma.rn.f32 	%f489, %f482, %f435, %f409;
	fma.rn.f32 	%f490, %f482, %f436, %f410;
	ld.shared.f32 	%f491, [%r51+24];
	fma.rn.f32 	%f492, %f491, %f429, %f412;
	fma.rn.f32 	%f493, %f491, %f430, %f413;
	fma.rn.f32 	%f494, %f491, %f431, %f414;
	fma.rn.f32 	%f495, %f491, %f432, %f415;
	fma.rn.f32 	%f496, %f491, %f433, %f416;
	fma.rn.f32 	%f497, %f491, %f434, %f417;
	fma.rn.f32 	%f498, %f491, %f435, %f418;
	fma.rn.f32 	%f499, %f491, %f436, %f419;
	ld.shared.f32 	%f500, [%r51+28];
	fma.rn.f32 	%f501, %f500, %f429, %f421;
	fma.rn.f32 	%f502, %f500, %f430, %f422;
	fma.rn.f32 	%f503, %f500, %f431, %f423;
	fma.rn.f32 	%f504, %f500, %f432, %f424;
	fma.rn.f32 	%f505, %f500, %f433, %f425;
	fma.rn.f32 	%f506, %f500, %f434, %f426;
	fma.rn.f32 	%f507, %f500, %f435, %f427;
	fma.rn.f32 	%f508, %f500, %f436, %f428;
	ld.shared.f32 	%f509, [%r67+512];
	ld.shared.f32 	%f510, [%r67+516];
	ld.shared.f32 	%f511, [%r67+520];
	ld.shared.f32 	%f512, [%r67+524];
	ld.shared.f32 	%f513, [%r67+528];
	ld.shared.f32 	%f514, [%r67+532];
	ld.shared.f32 	%f515, [%r67+536];
	ld.shared.f32 	%f516, [%r67+540];
	ld.shared.f32 	%f517, [%r51+512];
	fma.rn.f32 	%f902, %f517, %f509, %f438;
	fma.rn.f32 	%f901, %f517, %f510, %f439;
	fma.rn.f32 	%f900, %f517, %f511, %f440;
	fma.rn.f32 	%f899, %f517, %f512, %f441;
	fma.rn.f32 	%f898, %f517, %f513, %f442;
	fma.rn.f32 	%f897, %f517, %f514, %f443;
	fma.rn.f32 	%f896, %f517, %f515, %f444;
	fma.rn.f32 	%f895, %f517, %f516, %f445;
	ld.shared.f32 	%f518, [%r51+516];
	fma.rn.f32 	%f894, %f518, %f509, %f447;
	fma.rn.f32 	%f893, %f518, %f510, %f448;
	fma.rn.f32 	%f892, %f518, %f511, %f449;
	fma.rn.f32 	%f891, %f518, %f512, %f450;
	fma.rn.f32 	%f890, %f518, %f513, %f451;
	fma.rn.f32 	%f889, %f518, %f514, %f452;
	fma.rn.f32 	%f888, %f518, %f515, %f453;
	fma.rn.f32 	%f887, %f518, %f516, %f454;
	ld.shared.f32 	%f519, [%r51+520];
	fma.rn.f32 	%f886, %f519, %f509, %f456;
	fma.rn.f32 	%f885, %f519, %f510, %f457;
	fma.rn.f32 	%f884, %f519, %f511, %f458;
	fma.rn.f32 	%f883, %f519, %f512, %f459;
	fma.rn.f32 	%f882, %f519, %f513, %f460;
	fma.rn.f32 	%f881, %f519, %f514, %f461;
	fma.rn.f32 	%f880, %f519, %f515, %f462;
	fma.rn.f32 	%f879, %f519, %f516, %f463;
	ld.shared.f32 	%f520, [%r51+524];
	fma.rn.f32 	%f878, %f520, %f509, %f465;
	fma.rn.f32 	%f877, %f520, %f510, %f466;
	fma.rn.f32 	%f876, %f520, %f511, %f467;
	fma.rn.f32 	%f875, %f520, %f512, %f468;
	fma.rn.f32 	%f874, %f520, %f513, %f469;
	fma.rn.f32 	%f873, %f520, %f514, %f470;
	fma.rn.f32 	%f872, %f520, %f515, %f471;
	fma.rn.f32 	%f871, %f520, %f516, %f472;
	ld.shared.f32 	%f521, [%r51+528];
	fma.rn.f32 	%f870, %f521, %f509, %f474;
	fma.rn.f32 	%f869, %f521, %f510, %f475;
	fma.rn.f32 	%f868, %f521, %f511, %f476;
	fma.rn.f32 	%f867, %f521, %f512, %f477;
	fma.rn.f32 	%f866, %f521, %f513, %f478;
	fma.rn.f32 	%f865, %f521, %f514, %f479;
	fma.rn.f32 	%f864, %f521, %f515, %f480;
	fma.rn.f32 	%f863, %f521, %f516, %f481;
	ld.shared.f32 	%f522, [%r51+532];
	fma.rn.f32 	%f862, %f522, %f509, %f483;
	fma.rn.f32 	%f861, %f522, %f510, %f484;
	fma.rn.f32 	%f860, %f522, %f511, %f485;
	fma.rn.f32 	%f859, %f522, %f512, %f486;
	fma.rn.f32 	%f858, %f522, %f513, %f487;
	fma.rn.f32 	%f857, %f522, %f514, %f488;
	fma.rn.f32 	%f856, %f522, %f515, %f489;
	fma.rn.f32 	%f855, %f522, %f516, %f490;
	ld.shared.f32 	%f523, [%r51+536];
	fma.rn.f32 	%f854, %f523, %f509, %f492;
	fma.rn.f32 	%f853, %f523, %f510, %f493;
	fma.rn.f32 	%f852, %f523, %f511, %f494;
	fma.rn.f32 	%f851, %f523, %f512, %f495;
	fma.rn.f32 	%f850, %f523, %f513, %f496;
	fma.rn.f32 	%f849, %f523, %f514, %f497;
	fma.rn.f32 	%f848, %f523, %f515, %f498;
	fma.rn.f32 	%f847, %f523, %f516, %f499;
	ld.shared.f32 	%f524, [%r51+540];
	fma.rn.f32 	%f903, %f524, %f509, %f501;
	fma.rn.f32 	%f904, %f524, %f510, %f502;
	fma.rn.f32 	%f905, %f524, %f511, %f503;
	fma.rn.f32 	%f906, %f524, %f512, %f504;
	fma.rn.f32 	%f907, %f524, %f513, %f505;
	fma.rn.f32 	%f908, %f524, %f514, %f506;
	fma.rn.f32 	%f909, %f524, %f515, %f507;
	fma.rn.f32 	%f910, %f524, %f516, %f508;
	add.s32 	%r68, %r68, 2048;
	add.s32 	%r67, %r67, 2048;
	setp.ne.s32 	%p2, %r68, 5120;
	@%p2 bra 	$L__BB0_3;
	bar.sync 	0;
	add.s32 	%r66, %r66, 8;
	setp.lt.s32 	%p3, %r66, %r9;
	@%p3 bra 	$L__BB0_2;
$L__BB0_5:
	ld.param.f32 	%f718, [_Z9matrixMulPKfS0_Pfiiiff_param_7];
	ld.param.f32 	%f717, [_Z9matrixMulPKfS0_Pfiiiff_param_6];
	ld.param.u32 	%r65, [_Z9matrixMulPKfS0_Pfiiiff_param_4];
	ld.param.u64 	%rd64, [_Z9matrixMulPKfS0_Pfiiiff_param_2];
	mov.u32 	%r52, %ntid.y;
	mov.u32 	%r53, %ctaid.y;
	mul.lo.s32 	%r54, %r52, %r53;
	shl.b32 	%r55, %r54, 3;
	cvta.to.global.u64 	%rd45, %rd64;
	mov.u32 	%r56, %tid.x;
	shl.b32 	%r57, %r56, 3;
	cvt.u64.u32 	%rd46, %r57;
	mov.u32 	%r58, %ctaid.x;
	mov.u32 	%r59, %ntid.x;
	mul.lo.s32 	%r60, %r58, %r59;
	mul.wide.u32 	%rd47, %r60, 8;
	add.s64 	%rd48, %rd47, %rd46;
	cvt.s64.s32 	%rd49, %r65;
	mov.u32 	%r61, %tid.y;
	shl.b32 	%r62, %r61, 3;
	add.s32 	%r63, %r55, %r62;
	cvt.u64.u32 	%rd50, %r63;
	mad.lo.s64 	%rd51, %rd48, %rd49, %rd50;
	shl.b64 	%rd52, %rd51, 2;
	add.s64 	%rd53, %rd45, %rd52;
	ld.global.f32 	%f525, [%rd53];
	mul.f32 	%f526, %f717, %f902;
	fma.rn.f32 	%f527, %f718, %f525, %f526;
	st.global.f32 	[%rd53], %f527;
	ld.global.f32 	%f528, [%rd53+4];
	mul.f32 	%f529, %f717, %f901;
	fma.rn.f32 	%f530, %f718, %f528, %f529;
	st.global.f32 	[%rd53+4], %f530;
	ld.global.f32 	%f531, [%rd53+8];
	mul.f32 	%f532, %f717, %f900;
	fma.rn.f32 	%f533, %f718, %f531, %f532;
	st.global.f32 	[%rd53+8], %f533;
	ld.global.f32 	%f534, [%rd53+12];
	mul.f32 	%f535, %f717, %f899;
	fma.rn.f32 	%f536, %f718, %f534, %f535;
	st.global.f32 	[%rd53+12], %f536;
	ld.global.f32 	%f537, [%rd53+16];
	mul.f32 	%f538, %f717, %f898;
	fma.rn.f32 	%f539, %f718, %f537, %f538;
	st.global.f32 	[%rd53+16], %f539;
	ld.global.f32 	%f540, [%rd53+20];
	mul.f32 	%f541, %f717, %f897;
	fma.rn.f32 	%f542, %f718, %f540, %f541;
	st.global.f32 	[%rd53+20], %f542;
	ld.global.f32 	%f543, [%rd53+24];
	mul.f32 	%f544, %f717, %f896;
	fma.rn.f32 	%f545, %f718, %f543, %f544;
	st.global.f32 	[%rd53+24], %f545;
	ld.global.f32 	%f546, [%rd53+28];
	mul.f32 	%f547, %f717, %f895;
	fma.rn.f32 	%f548, %f718, %f546, %f547;
	st.global.f32 	[%rd53+28], %f548;
	mul.wide.s32 	%rd54, %r65, 4;
	add.s64 	%rd55, %rd53, %rd54;
	ld.global.f32 	%f549, [%rd55];
	mul.f32 	%f550, %f717, %f894;
	fma.rn.f32 	%f551, %f718, %f549, %f550;
	st.global.f32 	[%rd55], %f551;
	ld.global.f32 	%f552, [%rd55+4];
	mul.f32 	%f553, %f717, %f893;
	fma.rn.f32 	%f554, %f718, %f552, %f553;
	st.global.f32 	[%rd55+4], %f554;
	ld.global.f32 	%f555, [%rd55+8];
	mul.f32 	%f556, %f717, %f892;
	fma.rn.f32 	%f557, %f718, %f555, %f556;
	st.global.f32 	[%rd55+8], %f557;
	ld.global.f32 	%f558, [%rd55+12];
	mul.f32 	%f559, %f717, %f891;
	fma.rn.f32 	%f560, %f718, %f558, %f559;
	st.global.f32 	[%rd55+12], %f560;
	ld.global.f32 	%f561, [%rd55+16];
	mul.f32 	%f562, %f717, %f890;
	fma.rn.f32 	%f563, %f718, %f561, %f562;
	st.global.f32 	[%rd55+16], %f563;
	ld.global.f32 	%f564, [%rd55+20];
	mul.f32 	%f565, %f717, %f889;
	fma.rn.f32 	%f566, %f718, %f564, %f565;
	st.global.f32 	[%rd55+20], %f566;
	ld.global.f32 	%f567, [%rd55+24];
	mul.f32 	%f568, %f717, %f888;
	fma.rn.f32 	%f569, %f718, %f567, %f568;
	st.global.f32 	[%rd55+24], %f569;
	ld.global.f32 	%f570, [%rd55+28];
	mul.f32 	%f571, %f717, %f887;
	fma.rn.f32 	%f572, %f718, %f570, %f571;
	st.global.f32 	[%rd55+28], %f572;
	add.s64 	%rd56, %rd55, %rd54;
	ld.global.f32 	%f573, [%rd56];
	mul.f32 	%f574, %f717, %f886;
	fma.rn.f32 	%f575, %f718, %f573, %f574;
	st.global.f32 	[%rd56], %f575;
	ld.global.f32 	%f576, [%rd56+4];
	mul.f32 	%f577, %f717, %f885;
	fma.rn.f32 	%f578, %f718, %f576, %f577;
	st.global.f32 	[%rd56+4], %f578;
	ld.global.f32 	%f579, [%rd56+8];
	mul.f32 	%f580, %f717, %f884;
	fma.rn.f32 	%f581, %f718, %f579, %f580;
	st.global.f32 	[%rd56+8], %f581;
	ld.global.f32 	%f582, [%rd56+12];
	mul.f32 	%f583, %f717, %f883;
	fma.rn.f32 	%f584, %f718, %f582, %f583;
	st.global.f32 	[%rd56+12], %f584;
	ld.global.f32 	%f585, [%rd56+16];
	mul.f32 	%f586, %f717, %f882;
	fma.rn.f32 	%f587, %f718, %f585, %f586;
	st.global.f32 	[%rd56+16], %f587;
	ld.global.f32 	%f588, [%rd56+20];
	mul.f32 	%f589, %f717, %f881;
	fma.rn.f32 	%f590, %f718, %f588, %f589;
	st.global.f32 	[%rd56+20], %f590;
	ld.global.f32 	%f591, [%rd56+24];
	mul.f32 	%f592, %f717, %f880;
	fma.rn.f32 	%f593, %f718, %f591, %f592;
	st.global.f32 	[%rd56+24], %f593;
	ld.global.f32 	%f594, [%rd56+28];
	mul.f32 	%f595, %f717, %f879;
	fma.rn.f32 	%f596, %f718, %f594, %f595;
	st.global.f32 	[%rd56+28], %f596;
	add.s64 	%rd57, %rd56, %rd54;
	ld.global.f32 	%f597, [%rd57];
	mul.f32 	%f598, %f717, %f878;
	fma.rn.f32 	%f599, %f718, %f597, %f598;
	st.global.f32 	[%rd57], %f599;
	ld.global.f32 	%f600, [%rd57+4];
	mul.f32 	%f601, %f717, %f877;
	fma.rn.f32 	%f602, %f718, %f600, %f601;
	st.global.f32 	[%rd57+4], %f602;
	ld.global.f32 	%f603, [%rd57+8];
	mul.f32 	%f604, %f717, %f876;
	fma.rn.f32 	%f605, %f718, %f603, %f604;
	st.global.f32 	[%rd57+8], %f605;
	ld.global.f32 	%f606, [%rd57+12];
	mul.f32 	%f607, %f717, %f875;
	fma.rn.f32 	%f608, %f718, %f606, %f607;
	st.global.f32 	[%rd57+12], %f608;
	ld.global.f32 	%f609, [%rd57+16];
	mul.f32 	%f610, %f717, %f874;
	fma.rn.f32 	%f611, %f718, %f609, %f610;
	st.global.f32 	[%rd57+16], %f611;
	ld.global.f32 	%f612, [%rd57+20];
	mul.f32 	%f613, %f717, %f873;
	fma.rn.f32 	%f614, %f718, %f612, %f613;
	st.global.f32 	[%rd57+20], %f614;
	ld.global.f32 	%f615, [%rd57+24];
	mul.f32 	%f616, %f717, %f872;
	fma.rn.f32 	%f617, %f718, %f615, %f616;
	st.global.f32 	[%rd57+24], %f617;
	ld.global.f32 	%f618, [%rd57+28];
	mul.f32 	%f619, %f717, %f871;
	fma.rn.f32 	%f620, %f718, %f618, %f619;
	st.global.f32 	[%rd57+28], %f620;
	add.s64 	%rd58, %rd57, %rd54;
	ld.global.f32 	%f621, [%rd58];
	mul.f32 	%f622, %f717, %f870;
	fma.rn.f32 	%f623, %f718, %f621, %f622;
	st.global.f32 	[%rd58], %f623;
	ld.global.f32 	%f624, [%rd58+4];
	mul.f32 	%f625, %f717, %f869;
	fma.rn.f32 	%f626, %f718, %f624, %f625;
	st.global.f32 	[%rd58+4], %f626;
	ld.global.f32 	%f627, [%rd58+8];
	mul.f32 	%f628, %f717, %f868;
	fma.rn.f32 	%f629, %f718, %f627, %f628;
	st.global.f32 	[%rd58+8], %f629;
	ld.global.f32 	%f630, [%rd58+12];
	mul.f32 	%f631, %f717, %f867;
	fma.rn.f32 	%f632, %f718, %f630, %f631;
	st.global.f32 	[%rd58+12], %f632;
	ld.global.f32 	%f633, [%rd58+16];
	mul.f32 	%f634, %f717, %f866;
	fma.rn.f32 	%f635, %f718, %f633, %f634;
	st.global.f32 	[%rd58+16], %f635;
	ld.global.f32 	%f636, [%rd58+20];
	mul.f32 	%f637, %f717, %f865;
	fma.rn.f32 	%f638, %f718, %f636, %f637;
	st.global.f32 	[%rd58+20], %f638;
	ld.global.f32 	%f639, [%rd58+24];
	mul.f32 	%f640, %f717, %f864;
	fma.rn.f32 	%f641, %f718, %f639, %f640;
	st.global.f32 	[%rd58+24], %f641;
	ld.global.f32 	%f642, [%rd58+28];
	mul.f32 	%f643, %f717, %f863;
	fma.rn.f32 	%f644, %f718, %f642, %f643;
	st.global.f32 	[%rd58+28], %f644;
	add.s64 	%rd59, %rd58, %rd54;
	ld.global.f32 	%f645, [%rd59];
	mul.f32 	%f646, %f717, %f862;
	fma.rn.f32 	%f647, %f718, %f645, %f646;
	st.global.f32 	[%rd59], %f647;
	ld.global.f32 	%f648, [%rd59+4];
	mul.f32 	%f649, %f717, %f861;
	fma.rn.f32 	%f650, %f718, %f648, %f649;
	st.global.f32 	[%rd59+4], %f650;
	ld.global.f32 	%f651, [%rd59+8];
	mul.f32 	%f652, %f717, %f860;
	fma.rn.f32 	%f653, %f718, %f651, %f652;
	st.global.f32 	[%rd59+8], %f653;
	ld.global.f32 	%f654, [%rd59+12];
	mul.f32 	%f655, %f717, %f859;
	fma.rn.f32 	%f656, %f718, %f654, %f655;
	st.global.f32 	[%rd59+12], %f656;
	ld.global.f32 	%f657, [%rd59+16];
	mul.f32 	%f658, %f717, %f858;
	fma.rn.f32 	%f659, %f718, %f657, %f658;
	st.global.f32 	[%rd59+16], %f659;
	ld.global.f32 	%f660, [%rd59+20];
	mul.f32 	%f661, %f717, %f857;
	fma.rn.f32 	%f662, %f718, %f660, %f661;
	st.global.f32 	[%rd59+20], %f662;
	ld.global.f32 	%f663, [%rd59+24];
	mul.f32 	%f664, %f717, %f856;
	fma.rn.f32 	%f665, %f718, %f663, %f664;
	st.global.f32 	[%rd59+24], %f665;
	ld.global.f32 	%f666, [%rd59+28];
	mul.f32 	%f667, %f717, %f855;
	fma.rn.f32 	%f668, %f718, %f666, %f667;
	st.global.f32 	[%rd59+28], %f668;
	add.s64 	%rd60, %rd59, %rd54;
	ld.global.f32 	%f669, [%rd60];
	mul.f32 	%f670, %f717, %f854;
	fma.rn.f32 	%f671, %f718, %f669, %f670;
	st.global.f32 	[%rd60], %f671;
	ld.global.f32 	%f672, [%rd60+4];
	mul.f32 	%f673, %f717, %f853;
	fma.rn.f32 	%f674, %f718, %f672, %f673;
	st.global.f32 	[%rd60+4], %f674;
	ld.global.f32 	%f675, [%rd60+8];
	mul.f32 	%f676, %f717, %f852;
	fma.rn.f32 	%f677, %f718, %f675, %f676;
	st.global.f32 	[%rd60+8], %f677;
	ld.global.f32 	%f678, [%rd60+12];
	mul.f32 	%f679, %f717, %f851;
	fma.rn.f32 	%f680, %f718, %f678, %f679;
	st.global.f32 	[%rd60+12], %f680;
	ld.global.f32 	%f681, [%rd60+16];
	mul.f32 	%f682, %f717, %f850;
	fma.rn.f32 	%f683, %f718, %f681, %f682;
	st.global.f32 	[%rd60+16], %f683;
	ld.global.f32 	%f684, [%rd60+20];
	mul.f32 	%f685, %f717, %f849;
	fma.rn.f32 	%f686, %f718, %f684, %f685;
	st.global.f32 	[%rd60+20], %f686;
	ld.global.f32 	%f687, [%rd60+24];
	mul.f32 	%f688, %f717, %f848;
	fma.rn.f32 	%f689, %f718, %f687, %f688;
	st.global.f32 	[%rd60+24], %f689;
	ld.global.f32 	%f690, [%rd60+28];
	mul.f32 	%f691, %f717, %f847;
	fma.rn.f32 	%f692, %f718, %f690, %f691;
	st.global.f32 	[%rd60+28], %f692;
	add.s64 	%rd61, %rd60, %rd54;
	ld.global.f32 	%f693, [%rd61];
	mul.f32 	%f694, %f717, %f903;
	fma.rn.f32 	%f695, %f718, %f693, %f694;
	st.global.f32 	[%rd61], %f695;
	ld.global.f32 	%f696, [%rd61+4];
	mul.f32 	%f697, %f717, %f904;
	fma.rn.f32 	%f698, %f718, %f696, %f697;
	st.global.f32 	[%rd61+4], %f698;
	ld.global.f32 	%f699, [%rd61+8];
	mul.f32 	%f700, %f717, %f905;
	fma.rn.f32 	%f701, %f718, %f699, %f700;
	st.global.f32 	[%rd61+8], %f701;
	ld.global.f32 	%f702, [%rd61+12];
	mul.f32 	%f703, %f717, %f906;
	fma.rn.f32 	%f704, %f718, %f702, %f703;
	st.global.f32 	[%rd61+12], %f704;
	ld.global.f32 	%f705, [%rd61+16];
	mul.f32 	%f706, %f717, %f907;
	fma.rn.f32 	%f707, %f718, %f705, %f706;
	st.global.f32 	[%rd61+16], %f707;
	ld.global.f32 	%f708, [%rd61+20];
	mul.f32 	%f709, %f717, %f908;
	fma.rn.f32 	%f710, %f718, %f708, %f709;
	st.global.f32 	[%rd61+20], %f710;
	ld.global.f32 	%f711, [%rd61+24];
	mul.f32 	%f712, %f717, %f909;
	fma.rn.f32 	%f713, %f718, %f711, %f712;
	st.global.f32 	[%rd61+24], %f713;
	ld.global.f32 	%f714, [%rd61+28];
	mul.f32 	%f715, %f717, %f910;
	fma.rn.f32 	%f716, %f718, %f714, %f715;
	st.global.f32 	[%rd61+28], %f716;
	ret;

}


// ===== COMPILED SASS (sm_100) =====

	.target	sm_100

	.elftype	@"ET_EXEC"


//--------------------- .note.nv.tkinfo           --------------------------
	.section	.note.nv.tkinfo,"",@"SHT_NOTE"
	.sectionflags	@"SHF_NOTE_NV_TKINFO"
	.tkinfo
        /*0018*/ 	.word	0x00000002
        /*0030*/ 	.string	""
        /*0030*/ 	.string	"ptxas"
        /*0030*/ 	.string	"Cuda compilation tools, release 13.0, V13.0.88"
        /*0030*/ 	.string	"Build cuda_13.0.r13.0/compiler.36424714_0"
        /*0030*/ 	.string	"-arch sm_100 -m 64 "



//--------------------- .note.nv.cuinfo           --------------------------
	.section	.note.nv.cuinfo,"",@"SHT_NOTE"
	.sectionflags	@"SHF_NOTE_NV_CUINFO"
        /*0018*/ 	.short	0x0002
        /*001a*/ 	.short	0x0064
        /*001c*/ 	.short	0x0082
	.zero		2


//--------------------- .nv.info                  --------------------------
	.section	.nv.info,"",@"SHT_CUDA_INFO"
	.align	4


	//----- nvinfo : EIATTR_REGCOUNT
	.align		4
        /*0000*/ 	.byte	0x04, 0x2f
        /*0002*/ 	.short	(.L_1 - .L_0)
	.align		4
.L_0:
        /*0004*/ 	.word	index@(_Z9matrixMulPKfS0_Pfiiiff)
        /*0008*/ 	.word	0x00000060


	//----- nvinfo : EIATTR_FRAME_SIZE
	.align		4
.L_1:
        /*000c*/ 	.byte	0x04, 0x11
        /*000e*/ 	.short	(.L_3 - .L_2)
	.align		4
.L_2:
        /*0010*/ 	.word	index@(_Z9matrixMulPKfS0_Pfiiiff)
        /*0014*/ 	.word	0x00000000


	//----- nvinfo : EIATTR_MIN_STACK_SIZE
	.align		4
.L_3:
        /*0018*/ 	.byte	0x04, 0x12
        /*001a*/ 	.short	(.L_5 - .L_4)
	.align		4
.L_4:
        /*001c*/ 	.word	index@(_Z9matrixMulPKfS0_Pfiiiff)
        /*0020*/ 	.word	0x00000000
.L_5:


//--------------------- .nv.compat                --------------------------
	.section	.nv.compat,"",@"SHT_CUDA_COMPAT_INFO"
	.align	4
        /*0000*/ 	.byte	0x02, 0x09, 0x00, 0x00, 0x02, 0x02, 0x01, 0x00, 0x02, 0x05, 0x05, 0x00, 0x03, 0x07, 0x01, 0x01
        /*0010*/ 	.byte	0x02, 0x03, 0x00, 0x00, 0x02, 0x06, 0x01, 0x00, 0x04, 0x0b, 0x08, 0x00, 0x09, 0x00, 0x00, 0x00
        /*0020*/ 	.byte	0x00, 0x00, 0x00, 0x00


//--------------------- .nv.info._Z9matrixMulPKfS0_Pfiiiff --------------------------
	.section	.nv.info._Z9matrixMulPKfS0_Pfiiiff,"",@"SHT_CUDA_INFO"
	.sectionflags	@""
	.align	4


	//----- nvinfo : EIATTR_CUDA_API_VERSION
	.align		4
        /*0000*/ 	.byte	0x04, 0x37
        /*0002*/ 	.short	(.L_7 - .L_6)
.L_6:
        /*0004*/ 	.word	0x00000082


	//----- nvinfo : EIATTR_KPARAM_INFO
	.align		4
.L_7:
        /*0008*/ 	.byte	0x04, 0x17
        /*000a*/ 	.short	(.L_9 - .L_8)
.L_8:
        /*000c*/ 	.word	0x00000000
        /*0010*/ 	.short	0x0007
        /*0012*/ 	.short	0x0028
        /*0014*/ 	.byte	0x00, 0xf0, 0x11, 0x00


	//----- nvinfo : EIATTR_KPARAM_INFO
	.align		4
.L_9:
        /*0018*/ 	.byte	0x04, 0x17
        /*001a*/ 	.short	(.L_11 - .L_10)
.L_10:
        /*001c*/ 	.word	0x00000000
        /*0020*/ 	.short	0x0006
        /*0022*/ 	.short	0x0024
        /*0024*/ 	.byte	0x00, 0xf0, 0x11, 0x00


	//----- nvinfo : EIATTR_KPARAM_INFO
	.align		4
.L_11:
        /*0028*/ 	.byte	0x04, 0x17
        /*002a*/ 	.short	(.L_13 - .L_12)
.L_12:
        /*002c*/ 	.word	0x00000000
        /*0030*/ 	.short	0x0005
        /*0032*/ 	.short	0x0020
        /*0034*/ 	.byte	0x00, 0xf0, 0x11, 0x00


	//----- nvinfo : EIATTR_KPARAM_INFO
	.align		4
.L_13:
        /*0038*/ 	.byte	0x04, 0x17
        /*003a*/ 	.short	(.L_15 - .L_14)
.L_14:
        /*003c*/ 	.word	0x00000000
        /*0040*/ 	.short	0x0004
        /*0042*/ 	.short	0x001c
        /*0044*/ 	.byte	0x00, 0xf0, 0x11, 0x00


	//----- nvinfo : EIATTR_KPARAM_INFO
	.align		4
.L_15:
        /*0048*/ 	.byte	0x04, 0x17
        /*004a*/ 	.short	(.L_17 - .L_16)
.L_16:
        /*004c*/ 	.word	0x00000000
        /*0050*/ 	.short	0x0003
        /*0052*/ 	.short	0x0018
        /*0054*/ 	.byte	0x00, 0xf0, 0x11, 0x00


	//----- nvinfo : EIATTR_KPARAM_INFO
	.align		4
.L_17:
        /*0058*/ 	.byte	0x04, 0x17
        /*005a*/ 	.short	(.L_19 - .L_18)
.L_18:
        /*005c*/ 	.word	0x00000000
        /*0060*/ 	.short	0x0002
        /*0062*/ 	.short	0x0010
        /*0064*/ 	.byte	0x00, 0xf5, 0x21, 0x00


	//----- nvinfo : EIATTR_KPARAM_INFO
	.align		4
.L_19:
        /*0068*/ 	.byte	0x04, 0x17
        /*006a*/ 	.short	(.L_21 - .L_20)
.L_20:
        /*006c*/ 	.word	0x00000000
        /*0070*/ 	.short	0x0001
        /*0072*/ 	.short	0x0008
        /*0074*/ 	.byte	0x00, 0xf5, 0x21, 0x00


	//----- nvinfo : EIATTR_KPARAM_INFO
	.align		4
.L_21:
        /*0078*/ 	.byte	0x04, 0x17
        /*007a*/ 	.short	(.L_23 - .L_22)
.L_22:
        /*007c*/ 	.word	0x00000000
        /*0080*/ 	.short	0x0000
        /*0082*/ 	.short	0x0000
        /*0084*/ 	.byte	0x00, 0xf5, 0x21, 0x00


	//----- nvinfo : EIATTR_SPARSE_MMA_MASK
	.align		4
.L_23:
        /*0088*/ 	.byte	0x03, 0x50
        /*008a*/ 	.short	0x0000


	//----- nvinfo : EIATTR_MAXREG_COUNT
	.align		4
        /*008c*/ 	.byte	0x03, 0x1b
        /*008e*/ 	.short	0x00ff


	//----- nvinfo : EIATTR_NUM_BARRIERS
	.align		4
        /*0090*/ 	.byte	0x02, 0x4c
        /*0092*/ 	.byte	0x01
	.zero		1


	//----- nvinfo : EIATTR_MERCURY_ISA_VERSION
	.align		4
        /*0094*/ 	.byte	0x03, 0x5f
        /*0096*/ 	.short	0x0101


	//----- nvinfo : EIATTR_VRC_CTA_INIT_COUNT
	.align		4
        /*0098*/ 	.byte	0x02, 0x4a
	.zero		1
	.zero		1


	//----- nvinfo : EIATTR_EXIT_INSTR_OFFSETS
	.align		4
        /*009c*/ 	.byte	0x04, 0x1c
        /*009e*/ 	.short	(.L_25 - .L_24)


	//   ....[0]....
.L_24:
        /*00a0*/ 	.word	0x00002c10


	//----- nvinfo : EIATTR_CBANK_PARAM_SIZE
	.align		4
.L_25:
        /*00a4*/ 	.byte	0x03, 0x19
        /*00a6*/ 	.short	0x002c


	//----- nvinfo : EIATTR_PARAM_CBANK
	.align		4
        /*00a8*/ 	.byte	0x04, 0x0a
        /*00aa*/ 	.short	(.L_27 - .L_26)
	.align		4
.L_26:
        /*00ac*/ 	.word	index@(.nv.constant0._Z9matrixMulPKfS0_Pfiiiff)
        /*00b0*/ 	.short	0x0380
        /*00b2*/ 	.short	0x002c


	//----- nvinfo : EIATTR_SW_WAR
	.align		4
.L_27:
        /*00b4*/ 	.byte	0x04, 0x36
        /*00b6*/ 	.short	(.L_29 - .L_28)
.L_28:
        /*00b8*/ 	.word	0x00000008
.L_29:


//--------------------- .nv.callgraph             --------------------------
	.section	.nv.callgraph,"",@"SHT_CUDA_CALLGRAPH"
	.align	4
	.sectionentsize	8
	.align		4
        /*0000*/ 	.word	0x00000000
	.align		4
        /*0004*/ 	.word	0xffffffff
	.align		4
        /*0008*/ 	.word	0x00000000
	.align		4
        /*000c*/ 	.word	0xfffffffe
	.align		4
        /*0010*/ 	.word	0x00000000
	.align		4
        /*0014*/ 	.word	0xfffffffd
	.align		4
        /*0018*/ 	.word	0x00000000
	.align		4
        /*001c*/ 	.word	0xfffffffc


//--------------------- .text._Z9matrixMulPKfS0_Pfiiiff --------------------------
	.section	.text._Z9matrixMulPKfS0_Pfiiiff,"ax",@progbits
	.align	128
        .global         _Z9matrixMulPKfS0_Pfiiiff
        .type           _Z9matrixMulPKfS0_Pfiiiff,@function
        .size           _Z9matrixMulPKfS0_Pfiiiff,(.L_x_4 - _Z9matrixMulPKfS0_Pfiiiff)
        .other          _Z9matrixMulPKfS0_Pfiiiff,@"STO_CUDA_ENTRY STV_DEFAULT"
_Z9matrixMulPKfS0_Pfiiiff:
.text._Z9matrixMulPKfS0_Pfiiiff:
[----:B------:R-:W-:Y:S01]  /*0000*/  LDC R1, c[0x0][0x37c] ;  /* 0x0000df00ff017b82 */ /* 0x000fe20000000800 */
[----:B------:R-:W0:Y:S01]  /*0010*/  LDCU UR4, c[0x0][0x3a0] ;  /* 0x00007400ff0477ac */ /* 0x000e220008000800 */
[----:B------:R-:W-:Y:S01]  /*0020*/  HFMA2 R0, -RZ, RZ, 0, 0 ;  /* 0x00000000ff007431 */ /* 0x000fe200000001ff */
[----:B------:R-:W-:Y:S01]  /*0030*/  CS2R R90, SRZ ;  /* 0x00000000005a7805 */ /* 0x000fe2000001ff00 */
[----:B------:R-:W-:Y:S01]  /*0040*/  HFMA2 R7, -RZ, RZ, 0, 0 ;  /* 0x00000000ff077431 */ /* 0x000fe200000001ff */
[----:B------:R-:W-:Y:S02]  /*0050*/  CS2R R88, SRZ ;  /* 0x0000000000587805 */ /* 0x000fe4000001ff00 */
[----:B------:R-:W-:Y:S02]  /*0060*/  CS2R R86, SRZ ;  /* 0x0000000000567805 */ /* 0x000fe4000001ff00 */
[----:B------:R-:W-:Y:S02]  /*0070*/  CS2R R80, SRZ ;  /* 0x0000000000507805 */ /* 0x000fe4000001ff00 */
[----:B------:R-:W-:-:S02]  /*0080*/  CS2R R74, SRZ ;  /* 0x00000000004a7805 */ /* 0x000fc4000001ff00 */
[----:B------:R-:W-:Y:S02]  /*0090*/  CS2R R82, SRZ ;  /* 0x0000000000527805 */ /* 0x000fe4000001ff00 */
[----:B------:R-:W-:Y:S02]  /*00a0*/  CS2R R76, SRZ ;  /* 0x00000000004c7805 */ /* 0x000fe4000001ff00 */
[----:B------:R-:W-:Y:S02]  /*00b0*/  CS2R R84, SRZ ;  /* 0x0000000000547805 */ /* 0x000fe4000001ff00 */
[----:B------:R-:W-:Y:S02]  /*00c0*/  CS2R R78, SRZ ;  /* 0x00000000004e7805 */ /* 0x000fe4000001ff00 */
[----:B------:R-:W-:Y:S02]  /*00d0*/  CS2R R72, SRZ ;  /* 0x0000000000487805 */ /* 0x000fe4000001ff00 */
[----:B------:R-:W-:-:S02]  /*00e0*/  CS2R R32, SRZ ;  /* 0x0000000000207805 */ /* 0x000fc4000001ff00 */
[----:B------:R-:W-:Y:S02]  /*00f0*/  CS2R R66, SRZ ;  /* 0x0000000000427805 */ /* 0x000fe4000001ff00 */
[----:B------:R-:W-:Y:S02]  /*0100*/  CS2R R68, SRZ ;  /* 0x0000000000447805 */ /* 0x000fe4000001ff00 */
[----:B------:R-:W-:Y:S02]  /*0110*/  CS2R R70, SRZ ;  /* 0x0000000000467805 */ /* 0x000fe4000001ff00 */
[----:B------:R-:W-:Y:S01]  /*0120*/  CS2R R62, SRZ ;  /* 0x00000000003e7805 */ /* 0x000fe2000001ff00 */
[----:B0-----:R-:W-:Y:S01]  /*0130*/  UISETP.GE.AND UP0, UPT, UR4, 0x1, UPT ;  /* 0x000000010400788c */ /* 0x001fe2000bf06270 */
        /* <DEDUP_REMOVED lines=14> */
[----:B------:R-:W-:Y:S02]  /*0220*/  MOV R5, RZ ;  /* 0x000000ff00057202 */ /* 0x000fe40000000f00 */
[----:B------:R-:W-:Y:S02]  /*0230*/  CS2R R10, SRZ ;  /* 0x00000000000a7805 */ /* 0x000fe4000001ff00 */
[----:B------:R-:W-:Y:S01]  /*0240*/  MOV R93, RZ ;  /* 0x000000ff005d7202 */ /* 0x000fe20000000f00 */
[----:B------:R-:W0:Y:S01]  /*0250*/  LDCU.64 UR12, c[0x0][0x358] ;  /* 0x00006b00ff0c77ac */ /* 0x000e220008000a00 */
[----:B------:R-:W-:Y:S05]  /*0260*/  BRA.U !UP0, `(.L_x_0) ;  /* 0x0000001508ec7547 */ /* 0x000fea000b800000 */
[----:B------:R-:W1:Y:S01]  /*0270*/  S2R R6, SR_TID.Y ;  /* 0x0000000000067919 */ /* 0x000e620000002200 */
[----:B------:R-:W2:Y:S01]  /*0280*/  S2UR UR5, SR_CgaCtaId ;  /* 0x00000000000579c3 */ /* 0x000ea20000008800 */
[----:B------:R-:W-:Y:S01]  /*0290*/  UMOV UR4, 0x400 ;  /* 0x0000040000047882 */ /* 0x000fe20000000000 */
[----:B------:R-:W-:Y:S01]  /*02a0*/  MOV R90, RZ ;  /* 0x000000ff005a7202 */ /* 0x000fe20000000f00 */
[----:B------:R-:W-:-:S05]  /*02b0*/  UIADD3 UR4, UPT, UPT, UR4, 0x1000, URZ ;  /* 0x0000100004047890 */ /* 0x000fca000fffe0ff */
[----:B------:R-:W3:Y:S01]  /*02c0*/  S2UR UR11, SR_CTAID.X ;  /* 0x00000000000b79c3 */ /* 0x000ee20000002500 */
[----:B--2---:R-:W-:-:S03]  /*02d0*/  ULEA UR5, UR5, UR4, 0x18 ;  /* 0x0000000405057291 */ /* 0x004fc6000f8ec0ff */
[----:B------:R-:W-:-:S03]  /*02e0*/  UMOV UR4, URZ ;  /* 0x000000ff00047c82 */ /* 0x000fc60008000000 */
[----:B-1----:R-:W-:-:S04]  /*02f0*/  LEA R8, R6, UR5, 0x5 ;  /* 0x0000000506087c11 */ /* 0x002fc8000f8e28ff */
[----:B---3--:R-:W-:-:S07]  /*0300*/  IADD3 R8, PT, PT, R8, 0x400, RZ ;  /* 0x0000040008087810 */ /* 0x008fce0007ffe0ff */
.L_x_2:
[----:B------:R-:W1:Y:S01]  /*0310*/  S2R R9, SR_TID.X ;  /* 0x0000000000097919 */ /* 0x000e620000002100 */
[----:B------:R-:W2:Y:S01]  /*0320*/  S2UR UR10, SR_CTAID.Y ;  /* 0x00000000000a79c3 */ /* 0x000ea20000002600 */
[----:B------:R-:W3:Y:S01]  /*0330*/  LDCU UR7, c[0x0][0x360] ;  /* 0x00006c00ff0777ac */ /* 0x000ee20008000800 */
[----:B------:R-:W4:Y:S01]  /*0340*/  LDCU UR15, c[0x0][0x3a0] ;  /* 0x00007400ff0f77ac */ /* 0x000f220008000800 */
[----:B------:R-:W5:Y:S01]  /*0350*/  LDCU UR14, c[0x0][0x39c] ;  /* 0x00007380ff0e77ac */ /* 0x000f620008000800 */
[----:B------:R-:W2:Y:S01]  /*0360*/  LDCU UR9, c[0x0][0x364] ;  /* 0x00006c80ff0977ac */ /* 0x000ea20008000800 */
[----:B------:R-:W0:Y:S01]  /*0370*/  LDCU.128 UR16, c[0x0][0x380] ;  /* 0x00007000ff1077ac */ /* 0x000e220008000c00 */
[----:B---3--:R-:W-:Y:S02]  /*0380*/  UIMAD UR6, UR11, UR7, URZ ;  /* 0x000000070b0672a4 */ /* 0x008fe4000f8e02ff */
[----:B-----5:R-:W-:Y:S01]  /*0390*/  UIMAD UR8, UR4, UR14, URZ ;  /* 0x0000000e040872a4 */ /* 0x020fe2000f8e02ff */
[----:B-1----:R-:W-:Y:S01]  /*03a0*/  IMAD R4, R9, UR7, R6 ;  /* 0x0000000709047c24 */ /* 0x002fe2000f8e0206 */
[----:B----4-:R-:W-:-:S02]  /*03b0*/  UIMAD.WIDE.U32 UR6, UR6, UR15, URZ ;  /* 0x0000000f060672a5 */ /* 0x010fc4000f8e00ff */
[----:B--2---:R-:W-:Y:S02]  /*03c0*/  UIMAD UR9, UR9, UR10, URZ ;  /* 0x0000000a090972a4 */ /* 0x004fe4000f8e02ff */
[----:B------:R-:W-:Y:S01]  /*03d0*/  SHF.R.U32.HI R12, RZ, 0x7, R4 ;  /* 0x00000007ff0c7819 */ /* 0x000fe20000011604 */
[----:B------:R-:W-:Y:S01]  /*03e0*/  ULEA UR10, UP0, UR6, UR4, 0x3 ;  /* 0x00000004060a7291 */ /* 0x000fe2000f8018ff */
[C---:B------:R-:W-:Y:S01]  /*03f0*/  LOP3.LUT R17, R4.reuse, 0x7f, RZ, 0xc0, !PT ;  /* 0x0000007f04117812 */ /* 0x040fe200078ec0ff */
[----:B------:R-:W-:Y:S01]  /*0400*/  ULEA UR9, UP1, UR9, UR8, 0x3 ;  /* 0x0000000809097291 */ /* 0x000fe2000f8218ff */
[C---:B------:R-:W-:Y:S01]  /*0410*/  IADD3 R14, PT, PT, R4.reuse, 0x100, RZ ;  /* 0x00000100040e7810 */ /* 0x040fe20007ffe0ff */
[----:B------:R-:W-:Y:S01]  /*0420*/  ULEA.HI.X UR6, UR6, URZ, UR7, 0x3, UP0 ;  /* 0x000000ff06067291 */ /* 0x000fe200080f1c07 */
[C---:B------:R-:W-:Y:S01]  /*0430*/  IADD3 R15, PT, PT, R4.reuse, 0x200, RZ ;  /* 0x00000200040f7810 */ /* 0x040fe20007ffe0ff */
[----:B------:R-:W-:Y:S01]  /*0440*/  IMAD R13, R17, UR15, R12 ;  /* 0x0000000f110d7c24 */ /* 0x000fe2000f8e020c */
[----:B------:R-:W-:Y:S01]  /*0450*/  IADD3 R18, PT, PT, R4, 0x300, RZ ;  /* 0x0000030004127810 */ /* 0x000fe20007ffe0ff */
[----:B------:R-:W-:Y:S01]  /*0460*/  IMAD R16, R12, UR14, R17 ;  /* 0x0000000e0c107c24 */ /* 0x000fe2000f8e0211 */
[----:B------:R-:W-:Y:S01]  /*0470*/  SHF.R.U32.HI R14, RZ, 0x7, R14 ;  /* 0x00000007ff0e7819 */ /* 0x000fe2000001160e */
[----:B------:R-:W-:Y:S01]  /*0480*/  ULEA.HI.X.SX32 UR8, UR8, URZ, 0x1, UP1 ;  /* 0x000000ff08087291 */ /* 0x000fe200088f0eff */
[----:B------:R-:W-:-:S02]  /*0490*/  SHF.R.U32.HI R12, RZ, 0x7, R15 ;  /* 0x00000007ff0c7819 */ /* 0x000fc4000001160f */
[----:B------:R-:W-:Y:S01]  /*04a0*/  SHF.R.U32.HI R20, RZ, 0x7, R18 ;  /* 0x00000007ff147819 */ /* 0x000fe20000011612 */
[----:B------:R-:W-:Y:S01]  /*04b0*/  IMAD R18, R17, UR15, R14 ;  /* 0x0000000f11127c24 */ /* 0x000fe2000f8e020e */
[----:B------:R-:W-:Y:S01]  /*04c0*/  IADD3 R22, P0, PT, R13, UR10, RZ ;  /* 0x0000000a0d167c10 */ /* 0x000fe2000ff1e0ff */
[--C-:B------:R-:W-:Y:S01]  /*04d0*/  IMAD R19, R14, UR14, R17.reuse ;  /* 0x0000000e0e137c24 */ /* 0x100fe2000f8e0211 */
[----:B------:R-:W-:Y:S01]  /*04e0*/  IADD3 R21, P1, PT, R16, UR9, RZ ;  /* 0x0000000910157c10 */ /* 0x000fe2000ff3e0ff */
[C---:B------:R-:W-:Y:S01]  /*04f0*/  IMAD R14, R17.reuse, UR15, R12 ;  /* 0x0000000f110e7c24 */ /* 0x040fe2000f8e020c */
[----:B------:R-:W-:Y:S01]  /*0500*/  IADD3 R18, P2, PT, R18, UR10, RZ ;  /* 0x0000000a12127c10 */ /* 0x000fe2000ff5e0ff */
[--C-:B------:R-:W-:Y:S02]  /*0510*/  IMAD R15, R12, UR14, R17.reuse ;  /* 0x0000000e0c0f7c24 */ /* 0x100fe4000f8e0211 */
[----:B------:R-:W-:Y:S01]  /*0520*/  IMAD R13, R17, UR15, R20 ;  /* 0x0000000f110d7c24 */ /* 0x000fe2000f8e0214 */
[----:B------:R-:W-:Y:S01]  /*0530*/  IADD3.X R23, PT, PT, RZ, UR6, RZ, P2, !PT ;  /* 0x00000006ff177c10 */ /* 0x000fe200097fe4ff */
[----:B------:R-:W-:Y:S01]  /*0540*/  IMAD R12, R20, UR14, R17 ;  /* 0x0000000e140c7c24 */ /* 0x000fe2000f8e0211 */
[----:B------:R-:W-:-:S02]  /*0550*/  LEA.HI.X.SX32 R20, R16, UR8, 0x1, P1 ;  /* 0x0000000810147c11 */ /* 0x000fc400088f0eff */
[----:B------:R-:W-:Y:S02]  /*0560*/  IADD3.X R17, PT, PT, RZ, UR6, RZ, P0, !PT ;  /* 0x00000006ff117c10 */ /* 0x000fe400087fe4ff */
[C---:B0-----:R-:W-:Y:S02]  /*0570*/  LEA R26, P0, R22.reuse, UR16, 0x2 ;  /* 0x00000010161a7c11 */ /* 0x041fe4000f8010ff */
[----:B------:R-:W-:Y:S02]  /*0580*/  LEA R24, P1, R21, UR18, 0x2 ;  /* 0x0000001215187c11 */ /* 0x000fe4000f8210ff */
[----:B------:R-:W-:Y:S02]  /*0590*/  IADD3 R16, P3, PT, R19, UR9, RZ ;  /* 0x0000000913107c10 */ /* 0x000fe4000ff7e0ff */
[----:B------:R-:W-:Y:S02]  /*05a0*/  LEA.HI.X R27, R22, UR17, R17, 0x2, P0 ;  /* 0x00000011161b7c11 */ /* 0x000fe400080f1411 */
[----:B------:R-:W-:-:S02]  /*05b0*/  LEA.HI.X R25, R21, UR19, R20, 0x2, P1 ;  /* 0x0000001315197c11 */ /* 0x000fc400088f1414 */
[----:B------:R-:W-:Y:S01]  /*05c0*/  LEA.HI.X.SX32 R21, R19, UR8, 0x1, P3 ;  /* 0x0000000813157c11 */ /* 0x000fe200098f0eff */
[----:B------:R-:W2:Y:S01]  /*05d0*/  LDG.E R26, desc[UR12][R26.64] ;  /* 0x0000000c1a1a7981 */ /* 0x000ea2000c1e1900 */
[----:B------:R-:W-:Y:S02]  /*05e0*/  LEA R22, P0, R18, UR16, 0x2 ;  /* 0x0000001012167c11 */ /* 0x000fe4000f8010ff */
[----:B------:R-:W-:Y:S01]  /*05f0*/  IADD3 R19, P2, PT, R14, UR10, RZ ;  /* 0x0000000a0e137c10 */ /* 0x000fe2000ff5e0ff */
[----:B------:R0:W3:Y:S01]  /*0600*/  LDG.E R24, desc[UR12][R24.64] ;  /* 0x0000000c18187981 */ /* 0x0000e2000c1e1900 */
[----:B------:R-:W-:Y:S02]  /*0610*/  LEA.HI.X R23, R18, UR17, R23, 0x2, P0 ;  /* 0x0000001112177c11 */ /* 0x000fe400080f1417 */
[----:B------:R-:W-:Y:S02]  /*0620*/  LEA R20, P1, R16, UR18, 0x2 ;  /* 0x0000001210147c11 */ /* 0x000fe4000f8210ff */
[----:B------:R-:W-:Y:S01]  /*0630*/  IADD3 R17, P3, PT, R15, UR9, RZ ;  /* 0x000000090f117c10 */ /* 0x000fe2000ff7e0ff */
[----:B------:R-:W4:Y:S01]  /*0640*/  LDG.E R22, desc[UR12][R22.64] ;  /* 0x0000000c16167981 */ /* 0x000f22000c1e1900 */
[----:B------:R-:W-:-:S02]  /*0650*/  IADD3.X R28, PT, PT, RZ, UR6, RZ, P2, !PT ;  /* 0x00000006ff1c7c10 */ /* 0x000fc400097fe4ff */
[----:B------:R-:W-:Y:S02]  /*0660*/  LEA R18, P0, R19, UR16, 0x2 ;  /* 0x0000001013127c11 */ /* 0x000fe4000f8010ff */
[----:B------:R-:W-:Y:S02]  /*0670*/  LEA.HI.X R21, R16, UR19, R21, 0x2, P1 ;  /* 0x0000001310157c11 */ /* 0x000fe400088f1415 */
[----:B------:R-:W-:Y:S02]  /*0680*/  LEA.HI.X.SX32 R14, R15, UR8, 0x1, P3 ;  /* 0x000000080f0e7c11 */ /* 0x000fe400098f0eff */
[----:B------:R-:W-:Y:S01]  /*0690*/  LEA.HI.X R19, R19, UR17, R28, 0x2, P0 ;  /* 0x0000001113137c11 */ /* 0x000fe200080f141c */
[----:B------:R-:W5:Y:S01]  /*06a0*/  LDG.E R20, desc[UR12][R20.64] ;  /* 0x0000000c14147981 */ /* 0x000f62000c1e1900 */
[----:B------:R-:W-:Y:S02]  /*06b0*/  LEA R16, P1, R17, UR18, 0x2 ;  /* 0x0000001211107c11 */ /* 0x000fe4000f8210ff */
[----:B------:R-:W-:Y:S01]  /*06c0*/  IADD3 R15, P0, PT, R13, UR10, RZ ;  /* 0x0000000a0d0f7c10 */ /* 0x000fe2000ff1e0ff */
[----:B------:R-:W5:Y:S01]  /*06d0*/  LDG.E R18, desc[UR12][R18.64] ;  /* 0x0000000c12127981 */ /* 0x000f62000c1e1900 */
[----:B------:R-:W-:-:S02]  /*06e0*/  IADD3 R13, P2, PT, R12, UR9, RZ ;  /* 0x000000090c0d7c10 */ /* 0x000fc4000ff5e0ff */
[----:B------:R-:W-:Y:S02]  /*06f0*/  LEA.HI.X R17, R17, UR19, R14, 0x2, P1 ;  /* 0x0000001311117c11 */ /* 0x000fe400088f140e */
[----:B------:R-:W-:Y:S02]  /*0700*/  LEA R14, P1, R15, UR16, 0x2 ;  /* 0x000000100f0e7c11 */ /* 0x000fe4000f8210ff */
[----:B------:R-:W-:Y:S01]  /*0710*/  LEA.HI.X.SX32 R28, R12, UR8, 0x1, P2 ;  /* 0x000000080c1c7c11 */ /* 0x000fe200090f0eff */
[----:B------:R-:W5:Y:S01]  /*0720*/  LDG.E R16, desc[UR12][R16.64] ;  /* 0x0000000c10107981 */ /* 0x000f62000c1e1900 */
[----:B------:R-:W-:Y:S02]  /*0730*/  IADD3.X R30, PT, PT, RZ, UR6, RZ, P0, !PT ;  /* 0x00000006ff1e7c10 */ /* 0x000fe400087fe4ff */
[----:B------:R-:W-:Y:S02]  /*0740*/  LEA R12, P0, R13, UR18, 0x2 ;  /* 0x000000120d0c7c11 */ /* 0x000fe4000f8010ff */
[----:B------:R-:W-:-:S02]  /*0750*/  LEA.HI.X R15, R15, UR17, R30, 0x2, P1 ;  /* 0x000000110f0f7c11 */ /* 0x000fc400088f141e */
[----:B------:R-:W-:-:S03]  /*0760*/  LEA.HI.X R13, R13, UR19, R28, 0x2, P0 ;  /* 0x000000130d0d7c11 */ /* 0x000fc600080f141c */
[----:B------:R-:W5:Y:S04]  /*0770*/  LDG.E R14, desc[UR12][R14.64] ;  /* 0x0000000c0e0e7981 */ /* 0x000f68000c1e1900 */
[----:B------:R-:W5:Y:S01]  /*0780*/  LDG.E R12, desc[UR12][R12.64] ;  /* 0x0000000c0c0c7981 */ /* 0x000f62000c1e1900 */
[----:B------:R-:W1:Y:S01]  /*0790*/  S2UR UR7, SR_CgaCtaId ;  /* 0x00000000000779c3 */ /* 0x000e620000008800 */
[----:B------:R-:W-:Y:S01]  /*07a0*/  UMOV UR6, 0x400 ;  /* 0x0000040000067882 */ /* 0x000fe20000000000 */
[----:B0-----:R-:W-:Y:S01]  /*07b0*/  LEA R25, R4, UR5, 0x2 ;  /* 0x0000000504197c11 */ /* 0x001fe2000f8e10ff */
[----:B-1----:R-:W-:-:S06]  /*07c0*/  ULEA UR6, UR7, UR6, 0x18 ;  /* 0x0000000607067291 */ /* 0x002fcc000f8ec0ff */
[----:B------:R-:W-:Y:S01]  /*07d0*/  LEA R27, R4, UR6, 0x2 ;  /* 0x00000006041b7c11 */ /* 0x000fe2000f8e10ff */
[----:B------:R-:W-:Y:S01]  /*07e0*/  UIADD3 UR4, UPT, UPT, UR4, 0x8, URZ ;  /* 0x0000000804047890 */ /* 0x000fe2000fffe0ff */
[----:B------:R-:W-:Y:S02]  /*07f0*/  MOV R4, R8 ;  /* 0x0000000800047202 */ /* 0x000fe40000000f00 */
[----:B------:R-:W-:Y:S01]  /*0800*/  LEA R9, R9, UR6, 0x5 ;  /* 0x0000000609097c11 */ /* 0x000fe2000f8e28ff */
[----:B------:R-:W-:Y:S01]  /*0810*/  UISETP.GE.AND UP1, UPT, UR4, UR15, UPT ;  /* 0x0000000f0400728c */ /* 0x000fe2000bf26270 */
[----:B------:R-:W-:Y:S01]  /*0820*/  UMOV UR6, 0x400 ;  /* 0x0000040000067882 */ /* 0x000fe20000000000 */
[----:B--2---:R0:W-:Y:S04]  /*0830*/  STS [R27], R26 ;  /* 0x0000001a1b007388 */ /* 0x0041e80000000800 */
[----:B---3--:R0:W-:Y:S04]  /*0840*/  STS [R25], R24 ;  /* 0x0000001819007388 */ /* 0x0081e80000000800 */
[----:B----4-:R0:W-:Y:S04]  /*0850*/  STS [R27+0x400], R22 ;  /* 0x000400161b007388 */ /* 0x0101e80000000800 */
[----:B-----5:R0:W-:Y:S04]  /*0860*/  STS [R25+0x400], R20 ;  /* 0x0004001419007388 */ /* 0x0201e80000000800 */
[----:B------:R0:W-:Y:S04]  /*0870*/  STS [R27+0x800], R18 ;  /* 0x000800121b007388 */ /* 0x0001e80000000800 */
[----:B------:R0:W-:Y:S04]  /*0880*/  STS [R25+0x800], R16 ;  /* 0x0008001019007388 */ /* 0x0001e80000000800 */
[----:B------:R0:W-:Y:S04]  /*0890*/  STS [R27+0xc00], R14 ;  /* 0x000c000e1b007388 */ /* 0x0001e80000000800 */
[----:B------:R0:W-:Y:S01]  /*08a0*/  STS [R25+0xc00], R12 ;  /* 0x000c000c19007388 */ /* 0x0001e20000000800 */
[----:B------:R-:W-:Y:S06]  /*08b0*/  BAR.SYNC.DEFER_BLOCKING 0x0 ;  /* 0x0000000000007b1d */ /* 0x000fec0000010000 */
.L_x_1:
[----:B------:R-:W-:Y:S04]  /*08c0*/  LDS.128 R40, [R4+-0x400] ;  /* 0xfffc000004287984 */ /* 0x000fe80000000c00 */
[----:B0-----:R-:W-:Y:S04]  /*08d0*/  LDS.128 R20, [R4+-0x3f0] ;  /* 0xfffc100004147984 */ /* 0x001fe80000000c00 */
[----:B------:R-:W0:Y:S04]  /*08e0*/  LDS.128 R24, [R9+UR6+-0x3f0] ;  /* 0xfffc100609187984 */ /* 0x000e280008000c00 */
[----:B------:R-:W1:Y:S01]  /*08f0*/  LDS.128 R28, [R9+UR6+-0x400] ;  /* 0xfffc0006091c7984 */ /* 0x000e620008000c00 */
[----:B0-----:R-:W-:Y:S01]  /*0900*/  FFMA R71, R40, R24, R71 ;  /* 0x0000001828477223 */ /* 0x001fe20000000047 */
[C---:B------:R-:W-:Y:S01]  /*0910*/  FFMA R69, R24.reuse, R41, R69 ;  /* 0x0000002918457223 */ /* 0x040fe20000000045 */
[C---:B------:R-:W-:Y:S01]  /*0920*/  FFMA R67, R24.reuse, R42, R67 ;  /* 0x0000002a18437223 */ /* 0x040fe20000000043 */
[----:B------:R-:W-:Y:S01]  /*0930*/  FFMA R62, R24, R43, R62 ;  /* 0x0000002b183e7223 */ /* 0x000fe2000000003e */
[----:B------:R-:W-:Y:S01]  /*0940*/  FFMA R65, R20, R24, R65 ;  /* 0x0000001814417223 */ /* 0x000fe20000000041 */
[C---:B------:R-:W-:Y:S01]  /*0950*/  FFMA R60, R24.reuse, R21, R60 ;  /* 0x00000015183c7223 */ /* 0x040fe2000000003c */
[C---:B------:R-:W-:Y:S01]  /*0960*/  FFMA R63, R24.reuse, R22, R63 ;  /* 0x00000016183f7223 */ /* 0x040fe2000000003f */
[----:B------:R-:W-:Y:S01]  /*0970*/  FFMA R70, R24, R23, R70 ;  /* 0x0000001718467223 */ /* 0x000fe20000000046 */
[----:B-1----:R-:W-:Y:S01]  /*0980*/  FFMA R11, R40, R28, R11 ;  /* 0x0000001c280b7223 */ /* 0x002fe2000000000b */
[C---:B------:R-:W-:Y:S01]  /*0990*/  FFMA R13, R28.reuse, R41, R33 ;  /* 0x000000291c0d7223 */ /* 0x040fe20000000021 */
[C---:B------:R-:W-:Y:S01]  /*09a0*/  FFMA R7, R28.reuse, R42, R7 ;  /* 0x0000002a1c077223 */ /* 0x040fe20000000007 */
[----:B------:R-:W-:Y:S01]  /*09b0*/  FFMA R2, R28, R43, R2 ;  /* 0x0000002b1c027223 */ /* 0x000fe20000000002 */
[----:B------:R-:W-:Y:S01]  /*09c0*/  FFMA R5, R20, R28, R5 ;  /* 0x0000001c14057223 */ /* 0x000fe20000000005 */
[C---:B------:R-:W-:Y:S01]  /*09d0*/  FFMA R0, R28.reuse, R21, R0 ;  /* 0x000000151c007223 */ /* 0x040fe20000000000 */
[C---:B------:R-:W-:Y:S01]  /*09e0*/  FFMA R3, R28.reuse, R22, R3 ;  /* 0x000000161c037223 */ /* 0x040fe20000000003 */
[----:B------:R-:W-:Y:S01]  /*09f0*/  FFMA R18, R28, R23, R34 ;  /* 0x000000171c127223 */ /* 0x000fe20000000022 */
[-C--:B------:R-:W-:Y:S01]  /*0a00*/  FFMA R45, R40, R29.reuse, R45 ;  /* 0x0000001d282d7223 */ /* 0x080fe2000000002d */
[-C--:B------:R-:W-:Y:S01]  /*0a10*/  FFMA R16, R41, R29.reuse, R36 ;  /* 0x0000001d29107223 */ /* 0x080fe20000000024 */
[-C--:B------:R-:W-:Y:S01]  /*0a20*/  FFMA R19, R42, R29.reuse, R35 ;  /* 0x0000001d2a137223 */ /* 0x080fe20000000023 */
[-C--:B------:R-:W-:Y:S01]  /*0a30*/  FFMA R14, R43, R29.reuse, R38 ;  /* 0x0000001d2b0e7223 */ /* 0x080fe20000000026 */
[-C--:B------:R-:W-:Y:S01]  /*0a40*/  FFMA R17, R20, R29.reuse, R37 ;  /* 0x0000001d14117223 */ /* 0x080fe20000000025 */
[-C--:B------:R-:W-:Y:S01]  /*0a50*/  FFMA R12, R21, R29.reuse, R72 ;  /* 0x0000001d150c7223 */ /* 0x080fe20000000048 */
[-C--:B------:R-:W-:Y:S01]  /*0a60*/  FFMA R15, R22, R29.reuse, R39 ;  /* 0x0000001d160f7223 */ /* 0x080fe20000000027 */
        /* <DEDUP_REMOVED lines=30> */
[----:B------:R-:W-:Y:S01]  /*0c50*/  LDS.128 R32, [R4+-0x200] ;  /* 0xfffe000004207984 */ /* 0x000fe20000000c00 */
[-C--:B------:R-:W-:Y:S01]  /*0c60*/  FFMA R75, R20, R25.reuse, R75 ;  /* 0x00000019144b7223 */ /* 0x080fe2000000004b */
[-C--:B------:R-:W-:Y:S01]  /*0c70*/  FFMA R73, R22, R25.reuse, R73 ;  /* 0x0000001916497223 */ /* 0x080fe20000000049 */
[----:B------:R-:W-:Y:S01]  /*0c80*/  FFMA R78, R23, R25, R78 ;  /* 0x00000019174e7223 */ /* 0x000fe2000000004e */
[----:B------:R-:W-:Y:S01]  /*0c90*/  LDS.128 R28, [R4+-0x1f0] ;  /* 0xfffe1000041c7984 */ /* 0x000fe20000000c00 */
[-C--:B------:R-:W-:Y:S01]  /*0ca0*/  FFMA R81, R20, R26.reuse, R81 ;  /* 0x0000001a14517223 */ /* 0x080fe20000000051 */
[-C--:B------:R-:W-:Y:S01]  /*0cb0*/  FFMA R72, R21, R26.reuse, R86 ;  /* 0x0000001a15487223 */ /* 0x080fe20000000056 */
[-C--:B------:R-:W-:Y:S01]  /*0cc0*/  FFMA R25, R22, R26.reuse, R88 ;  /* 0x0000001a16197223 */ /* 0x080fe20000000058 */
[----:B------:R-:W0:Y:S01]  /*0cd0*/  LDS.128 R40, [R9+UR6+-0x1f0] ;  /* 0xfffe100609287984 */ /* 0x000e220008000c00 */
[----:B------:R-:W-:Y:S01]  /*0ce0*/  FFMA R26, R23, R26, R90 ;  /* 0x0000001a171a7223 */ /* 0x000fe2000000005a */
[-C--:B------:R-:W-:Y:S01]  /*0cf0*/  FFMA R91, R20, R27.reuse, R91 ;  /* 0x0000001b145b7223 */ /* 0x080fe2000000005b */
[-C--:B------:R-:W-:Y:S01]  /*0d00*/  FFMA R20, R21, R27.reuse, R84 ;  /* 0x0000001b15147223 */ /* 0x080fe20000000054 */
[----:B------:R-:W1:Y:S01]  /*0d10*/  LDS.128 R36, [R9+UR6+-0x200] ;  /* 0xfffe000609247984 */ /* 0x000e620008000c00 */
[-C--:B------:R-:W-:Y:S01]  /*0d20*/  FFMA R21, R22, R27.reuse, R93 ;  /* 0x0000001b16157223 */ /* 0x080fe2000000005d */
[----:B------:R-:W-:Y:S01]  /*0d30*/  FFMA R10, R23, R27, R10 ;  /* 0x0000001b170a7223 */ /* 0x000fe2000000000a */
        /* <DEDUP_REMOVED lines=60> */
[----:B------:R-:W-:Y:S01]  /*1100*/  LDS.128 R16, [R4] ;  /* 0x0000000004107984 */ /* 0x000fe20000000c00 */
[-C--:B------:R-:W-:Y:S01]  /*1110*/  FFMA R91, R28, R43.reuse, R91 ;  /* 0x0000002b1c5b7223 */ /* 0x080fe2000000005b */
[-C--:B------:R-:W-:Y:S01]  /*1120*/  FFMA R20, R29, R43.reuse, R20 ;  /* 0x0000002b1d147223 */ /* 0x080fe20000000014 */
[-C--:B------:R-:W-:Y:S01]  /*1130*/  FFMA R21, R30, R43.reuse, R21 ;  /* 0x0000002b1e157223 */ /* 0x080fe20000000015 */
[----:B------:R-:W-:Y:S01]  /*1140*/  LDS.128 R36, [R4+0x10] ;  /* 0x0000100004247984 */ /* 0x000fe20000000c00 */
[----:B------:R-:W-:-:S03]  /*1150*/  FFMA R10, R31, R43, R10 ;  /* 0x0000002b1f0a7223 */ /* 0x000fc6000000000a */
[----:B------:R-:W0:Y:S04]  /*1160*/  LDS.128 R32, [R9+UR6+0x10] ;  /* 0x0000100609207984 */ /* 0x000e280008000c00 */
[----:B------:R-:W1:Y:S01]  /*1170*/  LDS.128 R24, [R9+UR6] ;  /* 0x0000000609187984 */ /* 0x000e620008000c00 */
        /* <DEDUP_REMOVED lines=38> */
[CC--:B------:R-:W-:Y:S01]  /*13e0*/  FFMA R55, R38.reuse, R27.reuse, R55 ;  /* 0x0000001b26377223 */ /* 0x0c0fe20000000037 */
[----:B------:R-:W-:Y:S01]  /*13f0*/  FFMA R64, R39, R27, R64 ;  /* 0x0000001b27407223 */ /* 0x000fe20000000040 */
        /* <DEDUP_REMOVED lines=11> */
[----:B------:R-:W-:Y:S01]  /*14b0*/  LDS.128 R24, [R4+0x200] ;  /* 0x0002000004187984 */ /* 0x000fe20000000c00 */
[-C--:B------:R-:W-:Y:S01]  /*14c0*/  FFMA R87, R16, R35.reuse, R87 ;  /* 0x0000002310577223 */ /* 0x080fe20000000057 */
[-C--:B------:R-:W-:Y:S01]  /*14d0*/  FFMA R80, R17, R35.reuse, R80 ;  /* 0x0000002311507223 */ /* 0x080fe20000000050 */
[-C--:B------:R-:W-:Y:S01]  /*14e0*/  FFMA R89, R18, R35.reuse, R89 ;  /* 0x0000002312597223 */ /* 0x080fe20000000059 */
[----:B------:R-:W0:Y:S01]  /*14f0*/  LDS.128 R40, [R9+UR6+0x200] ;  /* 0x0002000609287984 */ /* 0x000e220008000c00 */
[----:B------:R-:W-:Y:S01]  /*1500*/  FFMA R82, R19, R35, R82 ;  /* 0x0000002313527223 */ /* 0x000fe20000000052 */
[-C--:B------:R-:W-:Y:S01]  /*1510*/  FFMA R75, R36, R33.reuse, R75 ;  /* 0x00000021244b7223 */ /* 0x080fe2000000004b */
[-C--:B------:R-:W-:Y:S01]  /*1520*/  FFMA R73, R38, R33.reuse, R73 ;  /* 0x0000002126497223 */ /* 0x080fe20000000049 */
[----:B------:R1:W2:Y:S01]  /*1530*/  LDS.128 R12, [R4+0x210] ;  /* 0x00021000040c7984 */ /* 0x0002a20000000c00 */
[----:B------:R-:W-:Y:S01]  /*1540*/  FFMA R78, R39, R33, R78 ;  /* 0x00000021274e7223 */ /* 0x000fe2000000004e */
[CC--:B------:R-:W-:Y:S01]  /*1550*/  FFMA R81, R36.reuse, R34.reuse, R81 ;  /* 0x0000002224517223 */ /* 0x0c0fe20000000051 */
[C---:B------:R-:W-:Y:S01]  /*1560*/  FFMA R86, R37.reuse, R34, R72 ;  /* 0x0000002225567223 */ /* 0x040fe20000000048 */
[----:B------:R-:W3:Y:S01]  /*1570*/  LDS.128 R16, [R9+UR6+0x210] ;  /* 0x0002100609107984 */ /* 0x000ee20008000c00 */
[----:B------:R-:W-:Y:S01]  /*1580*/  UIADD3 UR6, UPT, UPT, UR6, 0x800, URZ ;  /* 0x0000080006067890 */ /* 0x000fe2000fffe0ff */
[-C--:B------:R-:W-:Y:S01]  /*1590*/  FFMA R91, R36, R35.reuse, R91 ;  /* 0x00000023245b7223 */ /* 0x080fe2000000005b */
[-C--:B------:R-:W-:Y:S01]  /*15a0*/  FFMA R20, R37, R35.reuse, R20 ;  /* 0x0000002325147223 */ /* 0x080fe20000000014 */
[-C--:B------:R-:W-:Y:S01]  /*15b0*/  FFMA R21, R38, R35.reuse, R21 ;  /* 0x0000002326157223 */ /* 0x080fe20000000015 */
[----:B------:R-:W-:Y:S01]  /*15c0*/  UISETP.NE.AND UP0, UPT, UR6, 0x1400, UPT ;  /* 0x000014000600788c */ /* 0x000fe2000bf05270 */
[----:B------:R-:W-:Y:S01]  /*15d0*/  FFMA R10, R39, R35, R10 ;  /* 0x00000023270a7223 */ /* 0x000fe2000000000a */
[----:B-1----:R-:W-:Y:S01]  /*15e0*/  IADD3 R4, PT, PT, R4, 0x800, RZ ;  /* 0x0000080004047810 */ /* 0x002fe20007ffe0ff */
[----:B0-----:R-:W-:Y:S01]  /*15f0*/  FFMA R36, R25, R41, R84 ;  /* 0x0000002919247223 */ /* 0x001fe20000000054 */
[----:B------:R-:W-:Y:S01]  /*1600*/  FFMA R11, R24, R40, R11 ;  /* 0x00000028180b7223 */ /* 0x000fe2000000000b */
[C---:B------:R-:W-:Y:S01]  /*1610*/  FFMA R33, R40.reuse, R25, R29 ;  /* 0x0000001928217223 */ /* 0x040fe2000000001d */
[----:B------:R-:W-:Y:S01]  /*1620*/  FFMA R7, R40, R26, R7 ;  /* 0x0000001a28077223 */ /* 0x000fe20000000007 */
[----:B--2---:R-:W-:Y:S01]  /*1630*/  FFMA R37, R12, R41, R93 ;  /* 0x000000290c257223 */ /* 0x004fe2000000005d */
        /* <DEDUP_REMOVED lines=27> */
[----:B---3--:R-:W-:Y:S01]  /*17f0*/  FFMA R71, R24, R16, R71 ;  /* 0x0000001018477223 */ /* 0x008fe20000000047 */
        /* <DEDUP_REMOVED lines=31> */
[----:B------:R-:W-:Y:S06]  /*19f0*/  BRA.U UP0, `(.L_x_1) ;  /* 0xffffffed00b07547 */ /* 0x000fec000b83ffff */
[----:B------:R-:W-:Y:S06]  /*1a00*/  BAR.SYNC.DEFER_BLOCKING 0x0 ;  /* 0x0000000000007b1d */ /* 0x000fec0000010000 */
[----:B------:R-:W-:Y:S05]  /*1a10*/  BRA.U !UP1, `(.L_x_2) ;  /* 0xffffffe9093c7547 */ /* 0x000fea000b83ffff */
.L_x_0:
[----:B------:R-:W1:Y:S01]  /*1a20*/  S2R R8, SR_CTAID.Y ;  /* 0x0000000000087919 */ /* 0x000e620000002600 */
[----:B------:R-:W1:Y:S01]  /*1a30*/  LDCU UR4, c[0x0][0x364] ;  /* 0x00006c80ff0477ac */ /* 0x000e620008000800 */
[----:B------:R-:W2:Y:S01]  /*1a40*/  S2UR UR5, SR_CTAID.X ;  /* 0x00000000000579c3 */ /* 0x000ea20000002500 */
[----:B------:R-:W1:Y:S01]  /*1a50*/  S2R R13, SR_TID.Y ;  /* 0x00000000000d7919 */ /* 0x000e620000002200 */
[----:B------:R-:W3:Y:S01]  /*1a60*/  LDCU.64 UR6, c[0x0][0x390] ;  /* 0x00007200ff0677ac */ /* 0x000ee20008000a00 */
[----:B------:R-:W4:Y:S05]  /*1a70*/  S2R R12, SR_TID.X ;  /* 0x00000000000c7919 */ /* 0x000f2a0000002100 */
[----:B------:R-:W2:Y:S08]  /*1a80*/  LDC R9, c[0x0][0x360] ;  /* 0x0000d800ff097b82 */ /* 0x000eb00000000800 */
[----:B------:R-:W5:Y:S01]  /*1a90*/  LDC R15, c[0x0][0x39c] ;  /* 0x0000e700ff0f7b82 */ /* 0x000f620000000800 */
[----:B--2---:R-:W-:Y:S01]  /*1aa0*/  IMAD R9, R9, UR5, RZ ;  /* 0x0000000509097c24 */ /* 0x004fe2000f8e02ff */
[----:B------:R-:W2:Y:S01]  /*1ab0*/  LDCU UR5, c[0x0][0x3a8] ;  /* 0x00007500ff0577ac */ /* 0x000ea20008000800 */
[----:B-1----:R-:W-:Y:S01]  /*1ac0*/  IMAD R8, R8, UR4, R13 ;  /* 0x0000000408087c24 */ /* 0x002fe2000f8e020d */
[----:B------:R-:W-:Y:S01]  /*1ad0*/  MOV R13, RZ ;  /* 0x000000ff000d7202 */ /* 0x000fe20000000f00 */
[----:B------:R-:W1:Y:S01]  /*1ae0*/  LDCU UR4, c[0x0][0x3a4] ;  /* 0x00007480ff0477ac */ /* 0x000e620008000800 */
[----:B----4-:R-:W-:-:S02]  /*1af0*/  SHF.L.U32 R12, R12, 0x3, RZ ;  /* 0x000000030c0c7819 */ /* 0x010fc400000006ff */
[----:B------:R-:W-:Y:S02]  /*1b00*/  SHF.L.U32 R8, R8, 0x3, RZ ;  /* 0x0000000308087819 */ /* 0x000fe400000006ff */
[----:B-----5:R-:W-:Y:S01]  /*1b10*/  SHF.R.S32.HI R17, RZ, 0x1f, R15 ;  /* 0x0000001fff117819 */ /* 0x020fe2000001140f */
[----:B------:R-:W-:Y:S01]  /*1b20*/  IMAD.WIDE.U32 R12, R9, 0x8, R12 ;  /* 0x00000008090c7825 */ /* 0x000fe200078e000c */
[----:B------:R-:W-:-:S03]  /*1b30*/  MOV R9, RZ ;  /* 0x000000ff00097202 */ /* 0x000fc60000000f00 */
[-C--:B------:R-:W-:Y:S02]  /*1b40*/  IMAD R4, R13, R15.reuse, RZ ;  /* 0x0000000f0d047224 */ /* 0x080fe400078e02ff */
[----:B------:R-:W-:-:S04]  /*1b50*/  IMAD.WIDE.U32 R8, R12, R15, R8 ;  /* 0x0000000f0c087225 */ /* 0x000fc800078e0008 */
[----:B------:R-:W-:Y:S01]  /*1b60*/  IMAD R17, R12, R17, R4 ;  /* 0x000000110c117224 */ /* 0x000fe200078e0204 */
[----:B---3--:R-:W-:-:S04]  /*1b70*/  LEA R12, P0, R8, UR6, 0x2 ;  /* 0x00000006080c7c11 */ /* 0x008fc8000f8010ff */
[----:B------:R-:W-:-:S04]  /*1b80*/  IADD3 R9, PT, PT, R9, R17, RZ ;  /* 0x0000001109097210 */ /* 0x000fc80007ffe0ff */
[----:B------:R-:W-:-:S05]  /*1b90*/  LEA.HI.X R13, R8, UR7, R9, 0x2, P0 ;  /* 0x00000007080d7c11 */ /* 0x000fca00080f1409 */
[----:B0-----:R-:W2:Y:S04]  /*1ba0*/  LDG.E R4, desc[UR12][R12.64] ;  /* 0x0000000c0c047981 */ /* 0x001ea8000c1e1900 */
[----:B------:R-:W3:Y:S04]  /*1bb0*/  LDG.E R6, desc[UR12][R12.64+0x4] ;  /* 0x0000040c0c067981 */ /* 0x000ee8000c1e1900 */
[----:B------:R-:W4:Y:S04]  /*1bc0*/  LDG.E R8, desc[UR12][R12.64+0x8] ;  /* 0x0000080c0c087981 */ /* 0x000f28000c1e1900 */
[----:B------:R-:W5:Y:S04]  /*1bd0*/  LDG.E R9, desc[UR12][R12.64+0xc] ;  /* 0x00000c0c0c097981 */ /* 0x000f68000c1e1900 */
[----:B------:R-:W5:Y:S04]  /*1be0*/  LDG.E R14, desc[UR12][R12.64+0x10] ;  /* 0x0000100c0c0e7981 */ /* 0x000f68000c1e1900 */
[----:B------:R-:W5:Y:S04]  /*1bf0*/  LDG.E R16, desc[UR12][R12.64+0x14] ;  /* 0x0000140c0c107981 */ /* 0x000f68000c1e1900 */
[----:B------:R-:W5:Y:S04]  /*1c00*/  LDG.E R18, desc[UR12][R12.64+0x18] ;  /* 0x0000180c0c127981 */ /* 0x000f68000c1e1900 */
[----:B------:R-:W5:Y:S01]  /*1c10*/  LDG.E R20, desc[UR12][R12.64+0x1c] ;  /* 0x00001c0c0c147981 */ /* 0x000f62000c1e1900 */
[----:B-1----:R-:W-:Y:S01]  /*1c20*/  FMUL R11, R11, UR4 ;  /* 0x000000040b0b7c20 */ /* 0x002fe20008400000 */
[----:B------:R-:W-:Y:S01]  /*1c30*/  FMUL R33, R33, UR4 ;  /* 0x0000000421217c20 */ /* 0x000fe20008400000 */
[----:B------:R-:W-:Y:S01]  /*1c40*/  FMUL R7, R7, UR4 ;  /* 0x0000000407077c20 */ /* 0x000fe20008400000 */
[----:B------:R-:W-:Y:S01]  /*1c50*/  FMUL R2, R2, UR4 ;  /* 0x0000000402027c20 */ /* 0x000fe20008400000 */
[----:B------:R-:W-:Y:S01]  /*1c60*/  FMUL R5, R5, UR4 ;  /* 0x0000000405057c20 */ /* 0x000fe20008400000 */
[----:B------:R-:W-:Y:S01]  /*1c70*/  FMUL R17, R0, UR4 ;  /* 0x0000000400117c20 */ /* 0x000fe20008400000 */
[----:B------:R-:W-:Y:S01]  /*1c80*/  FMUL R3, R3, UR4 ;  /* 0x0000000403037c20 */ /* 0x000fe20008400000 */
[----:B------:R-:W-:Y:S01]  /*1c90*/  FMUL R21, R34, UR4 ;  /* 0x0000000422157c20 */ /* 0x000fe20008400000 */
[----:B--2---:R-:W-:Y:S01]  /*1ca0*/  FFMA R11, R4, UR5, R11 ;  /* 0x00000005040b7c23 */ /* 0x004fe2000800000b */
[----:B---3--:R-:W-:-:S04]  /*1cb0*/  FFMA R33, R6, UR5, R33 ;  /* 0x0000000506217c23 */ /* 0x008fc80008000021 */
[----:B------:R-:W-:Y:S01]  /*1cc0*/  STG.E desc[UR12][R12.64], R11 ;  /* 0x0000000b0c007986 */ /* 0x000fe2000c10190c */
[----:B----4-:R-:W-:-:S03]  /*1cd0*/  FFMA R7, R8, UR5, R7 ;  /* 0x0000000508077c23 */ /* 0x010fc60008000007 */
[----:B------:R-:W-:Y:S01]  /*1ce0*/  STG.E desc[UR12][R12.64+0x4], R33 ;  /* 0x000004210c007986 */ /* 0x000fe2000c10190c */
[----:B-----5:R-:W-:-:S03]  /*1cf0*/  FFMA R9, R9, UR5, R2 ;  /* 0x0000000509097c23 */ /* 0x020fc60008000002 */
[----:B------:R0:W-:Y:S01]  /*1d00*/  STG.E desc[UR12][R12.64+0x8], R7 ;  /* 0x000008070c007986 */ /* 0x0001e2000c10190c */
[----:B------:R-:W-:-:S03]  /*1d10*/  FFMA R5, R14, UR5, R5 ;  /* 0x000000050e057c23 */ /* 0x000fc60008000005 */
[----:B------:R1:W-:Y:S01]  /*1d20*/  STG.E desc[UR12][R12.64+0xc], R9 ;  /* 0x00000c090c007986 */ /* 0x0003e2000c10190c */
[----:B------:R-:W-:-:S03]  /*1d30*/  FFMA R17, R16, UR5, R17 ;  /* 0x0000000510117c23 */ /* 0x000fc60008000011 */
[----:B------:R2:W-:Y:S01]  /*1d40*/  STG.E desc[UR12][R12.64+0x10], R5 ;  /* 0x000010050c007986 */ /* 0x0005e2000c10190c */
[----:B------:R-:W-:Y:S01]  /*1d50*/  FFMA R19, R18, UR5, R3 ;  /* 0x0000000512137c23 */ /* 0x000fe20008000003 */
[----:B------:R-:W-:Y:S02]  /*1d60*/  IMAD.WIDE R2, R15, 0x4, R12 ;  /* 0x000000040f027825 */ /* 0x000fe400078e020c */
[----:B------:R-:W-:Y:S02]  /*1d70*/  STG.E desc[UR12][R12.64+0x14], R17 ;  /* 0x000014110c007986 */ /* 0x000fe4000c10190c */
[----:B------:R-:W-:Y:S02]  /*1d80*/  FFMA R21, R20, UR5, R21 ;  /* 0x0000000514157c23 */ /* 0x000fe40008000015 */
[----:B------:R-:W-:Y:S04]  /*1d90*/  STG.E desc[UR12][R12.64+0x18], R19 ;  /* 0x000018130c007986 */ /* 0x000fe8000c10190c */
[----:B------:R3:W-:Y:S04]  /*1da0*/  STG.E desc[UR12][R12.64+0x1c], R21 ;  /* 0x00001c150c007986 */ /* 0x0007e8000c10190c */
[----:B------:R-:W4:Y:S04]  /*1db0*/  LDG.E R0, desc[UR12][R2.64] ;  /* 0x0000000c02007981 */ /* 0x000f28000c1e1900 */
[----:B------:R-:W5:Y:S04]  /*1dc0*/  LDG.E R4, desc[UR12][R2.64+0x4] ;  /* 0x0000040c02047981 */ /* 0x000f68000c1e1900 */
[----:B------:R-:W5:Y:S04]  /*1dd0*/  LDG.E R6, desc[UR12][R2.64+0x8] ;  /* 0x0000080c02067981 */ /* 0x000f68000c1e1900 */
[----:B0-----:R-:W5:Y:S04]  /*1de0*/  LDG.E R7, desc[UR12][R2.64+0xc] ;  /* 0x00000c0c02077981 */ /* 0x001f68000c1e1900 */
[----:B------:R-:W5:Y:S04]  /*1df0*/  LDG.E R8, desc[UR12][R2.64+0x10] ;  /* 0x0000100c02087981 */ /* 0x000f68000c1e1900 */
[----:B-1----:R-:W5:Y:S04]  /*1e00*/  LDG.E R9, desc[UR12][R2.64+0x14] ;  /* 0x0000140c02097981 */ /* 0x002f68000c1e1900 */
[----:B------:R-:W5:Y:S04]  /*1e10*/  LDG.E R11, desc[UR12][R2.64+0x18] ;  /* 0x0000180c020b7981 */ /* 0x000f68000c1e1900 */
[----:B------:R-:W5:Y:S01]  /*1e20*/  LDG.E R14, desc[UR12][R2.64+0x1c] ;  /* 0x00001c0c020e7981 */ /* 0x000f62000c1e1900 */
[----:B------:R-:W-:Y:S01]  /*1e30*/  FMUL R45, R45, UR4 ;  /* 0x000000042d2d7c20 */ /* 0x000fe20008400000 */
[----:B--2---:R-:W-:Y:S01]  /*1e40*/  FMUL R5, R36, UR4 ;  /* 0x0000000424057c20 */ /* 0x004fe20008400000 */
[----:B------:R-:W-:Y:S01]  /*1e50*/  FMUL R35, R35, UR4 ;  /* 0x0000000423237c20 */ /* 0x000fe20008400000 */
[----:B------:R-:W-:Y:S01]  /*1e60*/  FMUL R38, R38, UR4 ;  /* 0x0000000426267c20 */ /* 0x000fe20008400000 */
[----:B------:R-:W-:Y:S01]  /*1e70*/  FMUL R37, R37, UR4 ;  /* 0x0000000425257c20 */ /* 0x000fe20008400000 */
[----:B------:R-:W-:Y:S01]  /*1e80*/  FMUL R72, R72, UR4 ;  /* 0x0000000448487c20 */ /* 0x000fe20008400000 */
[----:B---3--:R-:W-:Y:S01]  /*1e90*/  FMUL R13, R50, UR4 ;  /* 0x00000004320d7c20 */ /* 0x008fe20008400000 */
[----:B----4-:R-:W-:Y:S01]  /*1ea0*/  FFMA R45, R0, UR5, R45 ;  /* 0x00000005002d7c23 */ /* 0x010fe2000800002d */
[----:B------:R-:W-:Y:S01]  /*1eb0*/  FMUL R0, R39, UR4 ;  /* 0x0000000427007c20 */ /* 0x000fe20008400000 */
[----:B-----5:R-:W-:-:S03]  /*1ec0*/  FFMA R5, R4, UR5, R5 ;  /* 0x0000000504057c23 */ /* 0x020fc60008000005 */
[----:B------:R-:W-:Y:S01]  /*1ed0*/  STG.E desc[UR12][R2.64], R45 ;  /* 0x0000002d02007986 */ /* 0x000fe2000c10190c */
[----:B------:R-:W-:-:S03]  /*1ee0*/  FFMA R35, R6, UR5, R35 ;  /* 0x0000000506237c23 */ /* 0x000fc60008000023 */
[----:B------:R0:W-:Y:S01]  /*1ef0*/  STG.E desc[UR12][R2.64+0x4], R5 ;  /* 0x0000040502007986 */ /* 0x0001e2000c10190c */
[----:B------:R-:W-:-:S03]  /*1f00*/  FFMA R7, R7, UR5, R38 ;  /* 0x0000000507077c23 */ /* 0x000fc60008000026 */
[----:B------:R-:W-:Y:S01]  /*1f10*/  STG.E desc[UR12][R2.64+0x8], R35 ;  /* 0x0000082302007986 */ /* 0x000fe2000c10190c */
[----:B------:R-:W-:-:S03]  /*1f20*/  FFMA R37, R8, UR5, R37 ;  /* 0x0000000508257c23 */ /* 0x000fc60008000025 */
[----:B------:R-:W-:Y:S01]  /*1f30*/  STG.E desc[UR12][R2.64+0xc], R7 ;  /* 0x00000c0702007986 */ /* 0x000fe2000c10190c */
[----:B------:R-:W-:Y:S01]  /*1f40*/  FFMA R9, R9, UR5, R72 ;  /* 0x0000000509097c23 */ /* 0x000fe20008000048 */
[----:B0-----:R-:W-:Y:S02]  /*1f50*/  IMAD.WIDE R4, R15, 0x4, R2 ;  /* 0x000000040f047825 */ /* 0x001fe400078e0202 */
[----:B------:R-:W-:Y:S02]  /*1f60*/  STG.E desc[UR12][R2.64+0x10], R37 ;  /* 0x0000102502007986 */ /* 0x000fe4000c10190c */
[----:B------:R-:W-:Y:S02]  /*1f70*/  FFMA R11, R11, UR5, R0 ;  /* 0x000000050b0b7c23 */ /* 0x000fe40008000000 */
[----:B------:R-:W-:Y:S01]  /*1f80*/  STG.E desc[UR12][R2.64+0x14], R9 ;  /* 0x0000140902007986 */ /* 0x000fe2000c10190c */
[----:B------:R-:W-:-:S03]  /*1f90*/  FFMA R13, R14, UR5, R13 ;  /* 0x000000050e0d7c23 */ /* 0x000fc6000800000d */
[----:B------:R-:W-:Y:S04]  /*1fa0*/  STG.E desc[UR12][R2.64+0x18], R11 ;  /* 0x0000180b02007986 */ /* 0x000fe8000c10190c */
[----:B------:R0:W-:Y:S04]  /*1fb0*/  STG.E desc[UR12][R2.64+0x1c], R13 ;  /* 0x00001c0d02007986 */ /* 0x0001e8000c10190c */
[----:B------:R-:W2:Y:S04]  /*1fc0*/  LDG.E R0, desc[UR12][R4.64] ;  /* 0x0000000c04007981 */ /* 0x000ea8000c1e1900 */
[----:B------:R-:W3:Y:S04]  /*1fd0*/  LDG.E R12, desc[UR12][R4.64+0xc] ;  /* 0x00000c0c040c7981 */ /* 0x000ee8000c1e1900 */
[----:B------:R-:W4:Y:S04]  /*1fe0*/  LDG.E R6, desc[UR12][R4.64+0x4] ;  /* 0x0000040c04067981 */ /* 0x000f28000c1e1900 */
[----:B------:R-:W5:Y:S04]  /*1ff0*/  LDG.E R8, desc[UR12][R4.64+0x8] ;  /* 0x0000080c04087981 */ /* 0x000f68000c1e1900 */
[----:B------:R-:W5:Y:S04]  /*2000*/  LDG.E R14, desc[UR12][R4.64+0x10] ;  /* 0x0000100c040e7981 */ /* 0x000f68000c1e1900 */
[----:B------:R-:W5:Y:S04]  /*2010*/  LDG.E R16, desc[UR12][R4.64+0x14] ;  /* 0x0000140c04107981 */ /* 0x000f68000c1e1900 */
[----:B------:R-:W5:Y:S04]  /*2020*/  LDG.E R17, desc[UR12][R4.64+0x18] ;  /* 0x0000180c04117981 */ /* 0x000f68000c1e1900 */
[----:B------:R-:W5:Y:S01]  /*2030*/  LDG.E R18, desc[UR12][R4.64+0x1c] ;  /* 0x00001c0c04127981 */ /* 0x000f62000c1e1900 */
[----:B------:R-:W-:Y:S01]  /*2040*/  FMUL R53, R53, UR4 ;  /* 0x0000000435357c20 */ /* 0x000fe20008400000 */
[----:B0-----:R-:W-:Y:S01]  /*2050*/  FMUL R3, R46, UR4 ;  /* 0x000000042e037c20 */ /* 0x001fe20008400000 */
[----:B------:R-:W-:Y:S01]  /*2060*/  FMUL R7, R48, UR4 ;  /* 0x0000000430077c20 */ /* 0x000fe20008400000 */
[----:B------:R-:W-:Y:S01]  /*2070*/  FMUL R51, R51, UR4 ;  /* 0x0000000433337c20 */ /* 0x000fe20008400000 */
[----:B------:R-:W-:Y:S01]  /*2080*/  FMUL R49, R49, UR4 ;  /* 0x0000000431317c20 */ /* 0x000fe20008400000 */
[----:B------:R-:W-:Y:S01]  /*2090*/  FMUL R13, R58, UR4 ;  /* 0x000000043a0d7c20 */ /* 0x000fe20008400000 */
[----:B--2---:R-:W-:Y:S01]  /*20a0*/  FFMA R53, R0, UR5, R53 ;  /* 0x0000000500357c23 */ /* 0x004fe20008000035 */
[----:B------:R-:W-:Y:S01]  /*20b0*/  FMUL R0, R47, UR4 ;  /* 0x000000042f007c20 */ /* 0x000fe20008400000 */
[----:B---3--:R-:W-:Y:S01]  /*20c0*/  FFMA R9, R12, UR5, R3 ;  /* 0x000000050c097c23 */ /* 0x008fe20008000003 */
[----:B------:R-:W-:Y:S01]  /*20d0*/  FMUL R3, R44, UR4 ;  /* 0x000000042c037c20 */ /* 0x000fe20008400000 */
[----:B----4-:R-:W-:Y:S01]  /*20e0*/  FFMA R7, R6, UR5, R7 ;  /* 0x0000000506077c23 */ /* 0x010fe20008000007 */
[----:B-----5:R-:W-:Y:S01]  /*20f0*/  FFMA R51, R8, UR5, R51 ;  /* 0x0000000508337c23 */ /* 0x020fe20008000033 */
[----:B------:R-:W-:Y:S01]  /*2100*/  FFMA R49, R14, UR5, R49 ;  /* 0x000000050e317c23 */ /* 0x000fe20008000031 */
[----:B------:R-:W-:Y:S01]  /*2110*/  FFMA R11, R16, UR5, R3 ;  /* 0x00000005100b7c23 */ /* 0x000fe20008000003 */
[----:B------:R-:W-:-:S04]  /*2120*/  IMAD.WIDE R2, R15, 0x4, R4 ;  /* 0x000000040f027825 */ /* 0x000fc800078e0204 */
[----:B------:R-:W-:Y:S01]  /*2130*/  FFMA R17, R17, UR5, R0 ;  /* 0x0000000511117c23 */ /* 0x000fe20008000000 */
[----:B------:R-:W-:Y:S01]  /*2140*/  FFMA R13, R18, UR5, R13 ;  /* 0x00000005120d7c23 */ /* 0x000fe2000800000d */
[----:B------:R-:W-:Y:S04]  /*2150*/  STG.E desc[UR12][R4.64], R53 ;  /* 0x0000003504007986 */ /* 0x000fe8000c10190c */
[----:B------:R-:W-:Y:S04]  /*2160*/  STG.E desc[UR12][R4.64+0x4], R7 ;  /* 0x0000040704007986 */ /* 0x000fe8000c10190c */
[----:B------:R-:W-:Y:S04]  /*2170*/  STG.E desc[UR12][R4.64+0x8], R51 ;  /* 0x0000083304007986 */ /* 0x000fe8000c10190c */
[----:B------:R0:W-:Y:S04]  /*2180*/  STG.E desc[UR12][R4.64+0xc], R9 ;  /* 0x00000c0904007986 */ /* 0x0001e8000c10190c */
[----:B------:R-:W-:Y:S04]  /*2190*/  STG.E desc[UR12][R4.64+0x10], R49 ;  /* 0x0000103104007986 */ /* 0x000fe8000c10190c */
[----:B------:R-:W-:Y:S04]  /*21a0*/  STG.E desc[UR12][R4.64+0x14], R11 ;  /* 0x0000140b04007986 */ /* 0x000fe8000c10190c */
[----:B------:R-:W-:Y:S04]  /*21b0*/  STG.E desc[UR12][R4.64+0x18], R17 ;  /* 0x0000181104007986 */ /* 0x000fe8000c10190c */
[----:B------:R1:W-:Y:S04]  /*21c0*/  STG.E desc[UR12][R4.64+0x1c], R13 ;  /* 0x00001c0d04007986 */ /* 0x0003e8000c10190c */
[----:B------:R-:W2:Y:S04]  /*21d0*/  LDG.E R0, desc[UR12][R2.64] ;  /* 0x0000000c02007981 */ /* 0x000ea8000c1e1900 */
[----:B------:R-:W3:Y:S04]  /*21e0*/  LDG.E R6, desc[UR12][R2.64+0x4] ;  /* 0x0000040c02067981 */ /* 0x000ee8000c1e1900 */
[----:B------:R-:W4:Y:S04]  /*21f0*/  LDG.E R8, desc[UR12][R2.64+0x8] ;  /* 0x0000080c02087981 */ /* 0x000f28000c1e1900 */
[----:B0-----:R-:W5:Y:S04]  /*2200*/  LDG.E R9, desc[UR12][R2.64+0xc] ;  /* 0x00000c0c02097981 */ /* 0x001f68000c1e1900 */
[----:B------:R-:W5:Y:S04]  /*2210*/  LDG.E R12, desc[UR12][R2.64+0x10] ;  /* 0x0000100c020c7981 */ /* 0x000f68000c1e1900 */
[----:B------:R-:W5:Y:S04]  /*2220*/  LDG.E R14, desc[UR12][R2.64+0x14] ;  /* 0x0000140c020e7981 */ /* 0x000f68000c1e1900 */
[----:B------:R-:W5:Y:S04]  /*2230*/  LDG.E R16, desc[UR12][R2.64+0x18] ;  /* 0x0000180c02107981 */ /* 0x000f68000c1e1900 */
[----:B------:R-:W5:Y:S01]  /*2240*/  LDG.E R18, desc[UR12][R2.64+0x1c] ;  /* 0x00001c0c02127981 */ /* 0x000f62000c1e1900 */
[----:B------:R-:W-:Y:S01]  /*2250*/  FMUL R61, R61, UR4 ;  /* 0x000000043d3d7c20 */ /* 0x000fe20008400000 */
[----:B------:R-:W-:Y:S01]  /*2260*/  FMUL R7, R56, UR4 ;  /* 0x0000000438077c20 */ /* 0x000fe20008400000 */
[----:B------:R-:W-:Y:S01]  /*2270*/  FMUL R59, R59, UR4 ;  /* 0x000000043b3b7c20 */ /* 0x000fe20008400000 */
[----:B------:R-:W-:Y:S01]  /*2280*/  FMUL R54, R54, UR4 ;  /* 0x0000000436367c20 */ /* 0x000fe20008400000 */
[----:B------:R-:W-:Y:S01]  /*2290*/  FMUL R57, R57, UR4 ;  /* 0x0000000439397c20 */ /* 0x000fe20008400000 */
[----:B-1----:R-:W-:Y:S01]  /*22a0*/  FMUL R5, R52, UR4 ;  /* 0x0000000434057c20 */ /* 0x002fe20008400000 */
[----:B------:R-:W-:Y:S01]  /*22b0*/  FMUL R55, R55, UR4 ;  /* 0x0000000437377c20 */ /* 0x000fe20008400000 */
[----:B------:R-:W-:Y:S01]  /*22c0*/  FMUL R13, R64, UR4 ;  /* 0x00000004400d7c20 */ /* 0x000fe20008400000 */
[----:B--2---:R-:W-:Y:S01]  /*22d0*/  FFMA R61, R0, UR5, R61 ;  /* 0x00000005003d7c23 */ /* 0x004fe2000800003d */
[----:B---3--:R-:W-:Y:S01]  /*22e0*/  FFMA R7, R6, UR5, R7 ;  /* 0x0000000506077c23 */ /* 0x008fe20008000007 */
        /* <DEDUP_REMOVED lines=8> */
[----:B------:R0:W-:Y:S04]  /*2370*/  STG.E desc[UR12][R2.64+0x4], R7 ;  /* 0x0000040702007986 */ /* 0x0001e8000c10190c */
[----:B------:R-:W-:Y:S04]  /*2380*/  STG.E desc[UR12][R2.64+0x8], R59 ;  /* 0x0000083b02007986 */ /* 0x000fe8000c10190c */
[----:B------:R-:W-:Y:S04]  /*2390*/  STG.E desc[UR12][R2.64+0xc], R9 ;  /* 0x00000c0902007986 */ /* 0x000fe8000c10190c */
        /* <DEDUP_REMOVED lines=19> */
[----:B--2---:R-:W-:Y:S01]  /*24d0*/  FFMA R9, R8, UR5, R3 ;  /* 0x0000000508097c23 */ /* 0x004fe20008000003 */
[----:B------:R-:W-:Y:S01]  /*24e0*/  FMUL R3, R60, UR4 ;  /* 0x000000043c037c20 */ /* 0x000fe20008400000 */
        /* <DEDUP_REMOVED lines=29> */
[----:B------:R-:W-:Y:S01]  /*26c0*/  FMUL R32, R32, UR4 ;  /* 0x0000000420207c20 */ /* 0x000fe20008400000 */
[----:B------:R-:W-:Y:S01]  /*26d0*/  FMUL R73, R73, UR4 ;  /* 0x0000000449497c20 */ /* 0x000fe20008400000 */
[----:B-1----:R-:W-:Y:S01]  /*26e0*/  FMUL R5, R78, UR4 ;  /* 0x000000044e057c20 */ /* 0x002fe20008400000 */
[----:B--2---:R-:W-:Y:S01]  /*26f0*/  FFMA R79, R0, UR5, R79 ;  /* 0x00000005004f7c23 */ /* 0x004fe2000800004f */
[----:B---3--:R-:W-:Y:S01]  /*2700*/  FFMA R7, R6, UR5, R7 ;  /* 0x0000000506077c23 */ /* 0x008fe20008000007 */
[----:B----4-:R-:W-:Y:S01]  /*2710*/  FFMA R77, R8, UR5, R77 ;  /* 0x00000005084d7c23 */ /* 0x010fe2000800004d */
[----:B-----5:R-:W-:Y:S01]  /*2720*/  FFMA R9, R9, UR5, R66 ;  /* 0x0000000509097c23 */ /* 0x020fe20008000042 */
[----:B------:R-:W-:Y:S01]  /*2730*/  FFMA R75, R12, UR5, R75 ;  /* 0x000000050c4b7c23 */ /* 0x000fe2000800004b */
[----:B------:R-:W-:Y:S01]  /*2740*/  FFMA R13, R13, UR5, R32 ;  /* 0x000000050d0d7c23 */ /* 0x000fe20008000020 */
[----:B------:R-:W-:Y:S01]  /*2750*/  FFMA R73, R14, UR5, R73 ;  /* 0x000000050e497c23 */ /* 0x000fe20008000049 */
[----:B------:R-:W-:Y:S01]  /*2760*/  FFMA R11, R16, UR5, R5 ;  /* 0x00000005100b7c23 */ /* 0x000fe20008000005 */
[----:B------:R-:W-:Y:S01]  /*2770*/  IMAD.WIDE R4, R15, 0x4, R2 ;  /* 0x000000040f047825 */ /* 0x000fe200078e0202 */
        /* <DEDUP_REMOVED lines=63> */
[----:B------:R-:W-:Y:S01]  /*2b70*/  FFMA R15, R15, UR5, R0 ;  /* 0x000000050f0f7c23 */ /* 0x000fe20008000000 */
[----:B------:R-:W-:Y:S01]  /*2b80*/  FFMA R11, R16, UR5, R11 ;  /* 0x00000005100b7c23 */ /* 0x000fe2000800000b */
[----:B------:R-:W-:Y:S04]  /*2b90*/  STG.E desc[UR12][R2.64], R87 ;  /* 0x0000005702007986 */ /* 0x000fe8000c10190c */
[----:B------:R-:W-:Y:S04]  /*2ba0*/  STG.E desc[UR12][R2.64+0x4], R7 ;  /* 0x0000040702007986 */ /* 0x000fe8000c10190c */
[----:B------:R-:W-:Y:S04]  /*2bb0*/  STG.E desc[UR12][R2.64+0x8], R89 ;  /* 0x0000085902007986 */ /* 0x000fe8000c10190c */
[----:B------:R-:W-:Y:S04]  /*2bc0*/  STG.E desc[UR12][R2.64+0xc], R9 ;  /* 0x00000c0902007986 */ /* 0x000fe8000c10190c */
[----:B------:R-:W-:Y:S04]  /*2bd0*/  STG.E desc[UR12][R2.64+0x10], R91 ;  /* 0x0000105b02007986 */ /* 0x000fe8000c10190c */
[----:B------:R-:W-:Y:S04]  /*2be0*/  STG.E desc[UR12][R2.64+0x14], R5 ;  /* 0x0000140502007986 */ /* 0x000fe8000c10190c */
[----:B------:R-:W-:Y:S04]  /*2bf0*/  STG.E desc[UR12][R2.64+0x18], R15 ;  /* 0x0000180f02007986 */ /* 0x000fe8000c10190c */
[----:B------:R-:W-:Y:S01]  /*2c00*/  STG.E desc[UR12][R2.64+0x1c], R11 ;  /* 0x00001c0b02007986 */ /* 0x000fe2000c10190c */
[----:B------:R-:W-:Y:S05]  /*2c10*/  EXIT ;  /* 0x000000000000794d */ /* 0x000fea0003800000 */
.L_x_3:
[----:B------:R-:W-:-:S00]  /*2c20*/  BRA `(.L_x_3) ;  /* 0xfffffffc00fc7947 */ /* 0x000fc0000383ffff */
[----:B------:R-:W-:-:S00]  /*2c30*/  NOP ;  /* 0x0000000000007918 */ /* 0x000fc00000000000 */
        /* <DEDUP_REMOVED lines=12> */
.L_x_4:


//--------------------- .nv.shared._Z9matrixMulPKfS0_Pfiiiff --------------------------
	.section	.nv.shared._Z9matrixMulPKfS0_Pfiiiff,"aw",@nobits
	.sectionflags	@""
	.align	4
.nv.shared._Z9matrixMulPKfS0_Pfiiiff:
	.zero		9216


//--------------------- .nv.shared.reserved.0     --------------------------
	.section	.nv.shared.reserved.0,"aw",@nobits
	.weak		__nv_reservedSMEM_offset_0_alias
	.size		__nv_reservedSMEM_offset_0_alias, 0, 64
	.other		__nv_reservedSMEM_offset_0_alias,@"STO_CUDA_RESERVED_SHARED STV_DEFAULT"
__nv_reservedSMEM_offset_0_alias:
	.zero		0
	.zero		64


//--------------------- .nv.constant0._Z9matrixMulPKfS0_Pfiiiff --------------------------
	.section	.nv.constant0._Z9matrixMulPKfS0_Pfiiiff,"a",@progbits
	.sectionflags	@""
	.align	4
.nv.constant0._Z9matrixMulPKfS0_Pfiiiff:
	.zero		940


//--------------------- SYMBOLS --------------------------

	.type		.nv.reservedSmem.offset0,@object
	.size		.nv.reservedSmem.offset0,0x4
	.type		.nv.reservedSmem.cap,@object
	.size		.nv.reservedSmem.cap,0x4
